//
// Generated by NVIDIA NVVM Compiler
//
// Compiler Build ID: CL-36424714
// Cuda compilation tools, release 13.0, V13.0.88
// Based on NVVM 20.0.0
//

.version 9.0
.target sm_100
.address_size 64

	// .globl	_Z14tokenize3gramsPKciPf
// _ZZ11l2normalizePfiE4ssum has been demoted
// _ZZ17window_stats_lastPKfiiiPfS1_E4ssum has been demoted
// _ZZ17window_stats_lastPKfiiiPfS1_E5ssum2 has been demoted
// _ZZ12fuseDecisionPKfiS0_ffffPKiS2_S2_S2_PiS3_S3_S3_S3_E6topIdx has been demoted
// _ZZ12fuseDecisionPKfiS0_ffffPKiS2_S2_S2_PiS3_S3_S3_S3_E8topScore has been demoted

.visible .entry _Z14tokenize3gramsPKciPf(
	.param .u64 .ptr .align 1 _Z14tokenize3gramsPKciPf_param_0,
	.param .u32 _Z14tokenize3gramsPKciPf_param_1,
	.param .u64 .ptr .align 1 _Z14tokenize3gramsPKciPf_param_2
)
{
	.reg .pred 	%p<2>;
	.reg .b16 	%rs<4>;
	.reg .b32 	%r<7>;
	.reg .b32 	%f<2>;
	.reg .b64 	%rd<18>;

	ld.param.u64 	%rd1, [_Z14tokenize3gramsPKciPf_param_0];
	ld.param.u32 	%r2, [_Z14tokenize3gramsPKciPf_param_1];
	ld.param.u64 	%rd2, [_Z14tokenize3gramsPKciPf_param_2];
	mov.u32 	%r3, %ctaid.x;
	mov.u32 	%r4, %ntid.x;
	mov.u32 	%r5, %tid.x;
	mad.lo.s32 	%r1, %r3, %r4, %r5;
	add.s32 	%r6, %r1, 2;
	setp.ge.s32 	%p1, %r6, %r2;
	@%p1 bra 	$L__BB0_2;
	cvta.to.global.u64 	%rd3, %rd1;
	cvta.to.global.u64 	%rd4, %rd2;
	cvt.s64.s32 	%rd5, %r1;
	add.s64 	%rd6, %rd3, %rd5;
	ld.global.nc.u8 	%rs1, [%rd6];
	cvt.u64.u8 	%rd7, %rs1;
	ld.global.nc.u8 	%rs2, [%rd6+1];
	cvt.u64.u8 	%rd8, %rs2;
	ld.global.nc.u8 	%rs3, [%rd6+2];
	cvt.u64.u8 	%rd9, %rs3;
	xor.b64  	%rd10, %rd7, 2166136261;
	mul.lo.s64 	%rd11, %rd10, 403;
	xor.b64  	%rd12, %rd11, %rd8;
	mul.lo.s64 	%rd13, %rd12, 403;
	xor.b64  	%rd14, %rd13, %rd9;
	mul.lo.s64 	%rd15, %rd14, 1612;
	and.b64  	%rd16, %rd15, 32764;
	add.s64 	%rd17, %rd4, %rd16;
	atom.global.add.f32 	%f1, [%rd17], 0f3F800000;
$L__BB0_2:
	ret;

}
	// .globl	_Z11l2normalizePfi
.visible .entry _Z11l2normalizePfi(
	.param .u64 .ptr .align 1 _Z11l2normalizePfi_param_0,
	.param .u32 _Z11l2normalizePfi_param_1
)
{
	.reg .pred 	%p<8>;
	.reg .b32 	%r<19>;
	.reg .b32 	%f<17>;
	.reg .b64 	%rd<7>;
	// demoted variable
	.shared .align 4 .b8 _ZZ11l2normalizePfiE4ssum[1024];
	ld.param.u64 	%rd2, [_Z11l2normalizePfi_param_0];
	ld.param.u32 	%r11, [_Z11l2normalizePfi_param_1];
	cvta.to.global.u64 	%rd1, %rd2;
	mov.u32 	%r18, %tid.x;
	setp.ge.s32 	%p1, %r18, %r11;
	mov.f32 	%f16, 0f00000000;
	@%p1 bra 	$L__BB1_3;
	mov.f32 	%f16, 0f00000000;
	mov.u32 	%r2, %ntid.x;
	mov.u32 	%r16, %r18;
$L__BB1_2:
	mul.wide.s32 	%rd3, %r16, 4;
	add.s64 	%rd4, %rd1, %rd3;
	ld.global.f32 	%f8, [%rd4];
	fma.rn.f32 	%f16, %f8, %f8, %f16;
	add.s32 	%r16, %r16, %r2;
	setp.lt.s32 	%p2, %r16, %r11;
	@%p2 bra 	$L__BB1_2;
$L__BB1_3:
	shl.b32 	%r12, %r18, 2;
	mov.u32 	%r13, _ZZ11l2normalizePfiE4ssum;
	add.s32 	%r5, %r13, %r12;
	st.shared.f32 	[%r5], %f16;
	bar.sync 	0;
	mov.u32 	%r6, %ntid.x;
	setp.lt.u32 	%p3, %r6, 2;
	@%p3 bra 	$L__BB1_8;
	mov.u32 	%r17, %r6;
$L__BB1_5:
	shr.u32 	%r8, %r17, 1;
	setp.ge.u32 	%p4, %r18, %r8;
	@%p4 bra 	$L__BB1_7;
	shl.b32 	%r14, %r8, 2;
	add.s32 	%r15, %r5, %r14;
	ld.shared.f32 	%f9, [%r15];
	ld.shared.f32 	%f10, [%r5];
	add.f32 	%f11, %f9, %f10;
	st.shared.f32 	[%r5], %f11;
$L__BB1_7:
	bar.sync 	0;
	setp.gt.u32 	%p5, %r17, 3;
	mov.u32 	%r17, %r8;
	@%p5 bra 	$L__BB1_5;
$L__BB1_8:
	setp.ge.s32 	%p6, %r18, %r11;
	ld.shared.f32 	%f12, [_ZZ11l2normalizePfiE4ssum];
	add.f32 	%f4, %f12, 0f2B8CBCCC;
	bar.sync 	0;
	@%p6 bra 	$L__BB1_11;
	sqrt.rn.f32 	%f5, %f4;
$L__BB1_10:
	mul.wide.s32 	%rd5, %r18, 4;
	add.s64 	%rd6, %rd1, %rd5;
	ld.global.f32 	%f13, [%rd6];
	div.rn.f32 	%f14, %f13, %f5;
	st.global.f32 	[%rd6], %f14;
	add.s32 	%r18, %r18, %r6;
	setp.lt.s32 	%p7, %r18, %r11;
	@%p7 bra 	$L__BB1_10;
$L__BB1_11:
	ret;

}
	// .globl	_Z12matvecDotCosPKfS0_Pfii
.visible .entry _Z12matvecDotCosPKfS0_Pfii(
	.param .u64 .ptr .align 1 _Z12matvecDotCosPKfS0_Pfii_param_0,
	.param .u64 .ptr .align 1 _Z12matvecDotCosPKfS0_Pfii_param_1,
	.param .u64 .ptr .align 1 _Z12matvecDotCosPKfS0_Pfii_param_2,
	.param .u32 _Z12matvecDotCosPKfS0_Pfii_param_3,
	.param .u32 _Z12matvecDotCosPKfS0_Pfii_param_4
)
{
	.reg .pred 	%p<11>;
	.reg .b32 	%r<38>;
	.reg .b32 	%f<112>;
	.reg .b64 	%rd<31>;

	ld.param.u64 	%rd11, [_Z12matvecDotCosPKfS0_Pfii_param_0];
	ld.param.u64 	%rd12, [_Z12matvecDotCosPKfS0_Pfii_param_1];
	ld.param.u64 	%rd10, [_Z12matvecDotCosPKfS0_Pfii_param_2];
	ld.param.u32 	%r24, [_Z12matvecDotCosPKfS0_Pfii_param_3];
	ld.param.u32 	%r23, [_Z12matvecDotCosPKfS0_Pfii_param_4];
	cvta.to.global.u64 	%rd1, %rd12;
	cvta.to.global.u64 	%rd2, %rd11;
	mov.u32 	%r25, %ctaid.x;
	mov.u32 	%r26, %ntid.x;
	mov.u32 	%r27, %tid.x;
	mad.lo.s32 	%r1, %r25, %r26, %r27;
	setp.ge.s32 	%p1, %r1, %r24;
	@%p1 bra 	$L__BB2_15;
	setp.lt.s32 	%p2, %r23, 1;
	mov.f32 	%f111, 0f00000000;
	@%p2 bra 	$L__BB2_14;
	mul.lo.s32 	%r2, %r23, %r1;
	and.b32  	%r3, %r23, 15;
	setp.lt.u32 	%p3, %r23, 16;
	mov.f32 	%f111, 0f00000000;
	mov.b32 	%r34, 0;
	@%p3 bra 	$L__BB2_5;
	and.b32  	%r34, %r23, 2147483632;
	neg.s32 	%r32, %r34;
	add.s64 	%rd3, %rd2, 32;
	add.s64 	%rd29, %rd1, 32;
	mov.f32 	%f111, 0f00000000;
	mov.u32 	%r31, %r2;
$L__BB2_4:
	.pragma "nounroll";
	mul.wide.s32 	%rd13, %r31, 4;
	add.s64 	%rd14, %rd3, %rd13;
	ld.global.nc.f32 	%f18, [%rd14+-32];
	ld.global.nc.f32 	%f19, [%rd29+-32];
	fma.rn.f32 	%f20, %f18, %f19, %f111;
	ld.global.nc.f32 	%f21, [%rd14+-28];
	ld.global.nc.f32 	%f22, [%rd29+-28];
	fma.rn.f32 	%f23, %f21, %f22, %f20;
	ld.global.nc.f32 	%f24, [%rd14+-24];
	ld.global.nc.f32 	%f25, [%rd29+-24];
	fma.rn.f32 	%f26, %f24, %f25, %f23;
	ld.global.nc.f32 	%f27, [%rd14+-20];
	ld.global.nc.f32 	%f28, [%rd29+-20];
	fma.rn.f32 	%f29, %f27, %f28, %f26;
	ld.global.nc.f32 	%f30, [%rd14+-16];
	ld.global.nc.f32 	%f31, [%rd29+-16];
	fma.rn.f32 	%f32, %f30, %f31, %f29;
	ld.global.nc.f32 	%f33, [%rd14+-12];
	ld.global.nc.f32 	%f34, [%rd29+-12];
	fma.rn.f32 	%f35, %f33, %f34, %f32;
	ld.global.nc.f32 	%f36, [%rd14+-8];
	ld.global.nc.f32 	%f37, [%rd29+-8];
	fma.rn.f32 	%f38, %f36, %f37, %f35;
	ld.global.nc.f32 	%f39, [%rd14+-4];
	ld.global.nc.f32 	%f40, [%rd29+-4];
	fma.rn.f32 	%f41, %f39, %f40, %f38;
	ld.global.nc.f32 	%f42, [%rd14];
	ld.global.nc.f32 	%f43, [%rd29];
	fma.rn.f32 	%f44, %f42, %f43, %f41;
	ld.global.nc.f32 	%f45, [%rd14+4];
	ld.global.nc.f32 	%f46, [%rd29+4];
	fma.rn.f32 	%f47, %f45, %f46, %f44;
	ld.global.nc.f32 	%f48, [%rd14+8];
	ld.global.nc.f32 	%f49, [%rd29+8];
	fma.rn.f32 	%f50, %f48, %f49, %f47;
	ld.global.nc.f32 	%f51, [%rd14+12];
	ld.global.nc.f32 	%f52, [%rd29+12];
	fma.rn.f32 	%f53, %f51, %f52, %f50;
	ld.global.nc.f32 	%f54, [%rd14+16];
	ld.global.nc.f32 	%f55, [%rd29+16];
	fma.rn.f32 	%f56, %f54, %f55, %f53;
	ld.global.nc.f32 	%f57, [%rd14+20];
	ld.global.nc.f32 	%f58, [%rd29+20];
	fma.rn.f32 	%f59, %f57, %f58, %f56;
	ld.global.nc.f32 	%f60, [%rd14+24];
	ld.global.nc.f32 	%f61, [%rd29+24];
	fma.rn.f32 	%f62, %f60, %f61, %f59;
	ld.global.nc.f32 	%f63, [%rd14+28];
	ld.global.nc.f32 	%f64, [%rd29+28];
	fma.rn.f32 	%f111, %f63, %f64, %f62;
	add.s32 	%r32, %r32, 16;
	add.s32 	%r31, %r31, 16;
	add.s64 	%rd29, %rd29, 64;
	setp.ne.s32 	%p4, %r32, 0;
	@%p4 bra 	$L__BB2_4;
$L__BB2_5:
	setp.eq.s32 	%p5, %r3, 0;
	@%p5 bra 	$L__BB2_14;
	and.b32  	%r11, %r23, 7;
	setp.lt.u32 	%p6, %r3, 8;
	@%p6 bra 	$L__BB2_8;
	add.s32 	%r29, %r34, %r2;
	mul.wide.s32 	%rd15, %r29, 4;
	add.s64 	%rd16, %rd2, %rd15;
	ld.global.nc.f32 	%f66, [%rd16];
	mul.wide.u32 	%rd17, %r34, 4;
	add.s64 	%rd18, %rd1, %rd17;
	ld.global.nc.f32 	%f67, [%rd18];
	fma.rn.f32 	%f68, %f66, %f67, %f111;
	ld.global.nc.f32 	%f69, [%rd16+4];
	ld.global.nc.f32 	%f70, [%rd18+4];
	fma.rn.f32 	%f71, %f69, %f70, %f68;
	ld.global.nc.f32 	%f72, [%rd16+8];
	ld.global.nc.f32 	%f73, [%rd18+8];
	fma.rn.f32 	%f74, %f72, %f73, %f71;
	ld.global.nc.f32 	%f75, [%rd16+12];
	ld.global.nc.f32 	%f76, [%rd18+12];
	fma.rn.f32 	%f77, %f75, %f76, %f74;
	ld.global.nc.f32 	%f78, [%rd16+16];
	ld.global.nc.f32 	%f79, [%rd18+16];
	fma.rn.f32 	%f80, %f78, %f79, %f77;
	ld.global.nc.f32 	%f81, [%rd16+20];
	ld.global.nc.f32 	%f82, [%rd18+20];
	fma.rn.f32 	%f83, %f81, %f82, %f80;
	ld.global.nc.f32 	%f84, [%rd16+24];
	ld.global.nc.f32 	%f85, [%rd18+24];
	fma.rn.f32 	%f86, %f84, %f85, %f83;
	ld.global.nc.f32 	%f87, [%rd16+28];
	ld.global.nc.f32 	%f88, [%rd18+28];
	fma.rn.f32 	%f111, %f87, %f88, %f86;
	add.s32 	%r34, %r34, 8;
$L__BB2_8:
	setp.eq.s32 	%p7, %r11, 0;
	@%p7 bra 	$L__BB2_14;
	and.b32  	%r14, %r23, 3;
	setp.lt.u32 	%p8, %r11, 4;
	@%p8 bra 	$L__BB2_11;
	add.s32 	%r30, %r34, %r2;
	mul.wide.s32 	%rd19, %r30, 4;
	add.s64 	%rd20, %rd2, %rd19;
	ld.global.nc.f32 	%f90, [%rd20];
	mul.wide.u32 	%rd21, %r34, 4;
	add.s64 	%rd22, %rd1, %rd21;
	ld.global.nc.f32 	%f91, [%rd22];
	fma.rn.f32 	%f92, %f90, %f91, %f111;
	ld.global.nc.f32 	%f93, [%rd20+4];
	ld.global.nc.f32 	%f94, [%rd22+4];
	fma.rn.f32 	%f95, %f93, %f94, %f92;
	ld.global.nc.f32 	%f96, [%rd20+8];
	ld.global.nc.f32 	%f97, [%rd22+8];
	fma.rn.f32 	%f98, %f96, %f97, %f95;
	ld.global.nc.f32 	%f99, [%rd20+12];
	ld.global.nc.f32 	%f100, [%rd22+12];
	fma.rn.f32 	%f111, %f99, %f100, %f98;
	add.s32 	%r34, %r34, 4;
$L__BB2_11:
	setp.eq.s32 	%p9, %r14, 0;
	@%p9 bra 	$L__BB2_14;
	mul.wide.u32 	%rd23, %r34, 4;
	add.s64 	%rd30, %rd1, %rd23;
	add.s32 	%r37, %r34, %r2;
	neg.s32 	%r36, %r14;
$L__BB2_13:
	.pragma "nounroll";
	mul.wide.s32 	%rd24, %r37, 4;
	add.s64 	%rd25, %rd2, %rd24;
	ld.global.nc.f32 	%f101, [%rd25];
	ld.global.nc.f32 	%f102, [%rd30];
	fma.rn.f32 	%f111, %f101, %f102, %f111;
	add.s64 	%rd30, %rd30, 4;
	add.s32 	%r37, %r37, 1;
	add.s32 	%r36, %r36, 1;
	setp.ne.s32 	%p10, %r36, 0;
	@%p10 bra 	$L__BB2_13;
$L__BB2_14:
	cvta.to.global.u64 	%rd26, %rd10;
	mul.wide.s32 	%rd27, %r1, 4;
	add.s64 	%rd28, %rd26, %rd27;
	st.global.f32 	[%rd28], %f111;
$L__BB2_15:
	ret;

}
	// .globl	_Z17window_stats_lastPKfiiiPfS1_
.visible .entry _Z17window_stats_lastPKfiiiPfS1_(
	.param .u64 .ptr .align 1 _Z17window_stats_lastPKfiiiPfS1__param_0,
	.param .u32 _Z17window_stats_lastPKfiiiPfS1__param_1,
	.param .u32 _Z17window_stats_lastPKfiiiPfS1__param_2,
	.param .u32 _Z17window_stats_lastPKfiiiPfS1__param_3,
	.param .u64 .ptr .align 1 _Z17window_stats_lastPKfiiiPfS1__param_4,
	.param .u64 .ptr .align 1 _Z17window_stats_lastPKfiiiPfS1__param_5
)
{
	.reg .pred 	%p<8>;
	.reg .b32 	%r<26>;
	.reg .b32 	%f<29>;
	.reg .b64 	%rd<12>;
	// demoted variable
	.shared .align 4 .b8 _ZZ17window_stats_lastPKfiiiPfS1_E4ssum[1024];
	// demoted variable
	.shared .align 4 .b8 _ZZ17window_stats_lastPKfiiiPfS1_E5ssum2[1024];
	ld.param.u64 	%rd2, [_Z17window_stats_lastPKfiiiPfS1__param_0];
	ld.param.u32 	%r13, [_Z17window_stats_lastPKfiiiPfS1__param_1];
	ld.param.u32 	%r14, [_Z17window_stats_lastPKfiiiPfS1__param_2];
	ld.param.u32 	%r15, [_Z17window_stats_lastPKfiiiPfS1__param_3];
	ld.param.u64 	%rd3, [_Z17window_stats_lastPKfiiiPfS1__param_4];
	ld.param.u64 	%rd4, [_Z17window_stats_lastPKfiiiPfS1__param_5];
	mov.u32 	%r1, %ctaid.x;
	setp.ge.s32 	%p1, %r1, %r14;
	@%p1 bra 	$L__BB3_10;
	sub.s32 	%r2, %r13, %r15;
	mov.u32 	%r3, %tid.x;
	setp.ge.s32 	%p2, %r3, %r15;
	mov.f32 	%f27, 0f00000000;
	mov.f32 	%f28, %f27;
	@%p2 bra 	$L__BB3_4;
	mov.u32 	%r4, %ntid.x;
	cvta.to.global.u64 	%rd1, %rd2;
	max.s32 	%r5, %r2, 0;
	mov.f32 	%f28, 0f00000000;
	mov.u32 	%r24, %r3;
	mov.f32 	%f27, %f28;
$L__BB3_3:
	add.s32 	%r16, %r24, %r5;
	mad.lo.s32 	%r17, %r16, %r14, %r1;
	mul.wide.s32 	%rd5, %r17, 4;
	add.s64 	%rd6, %rd1, %rd5;
	ld.global.nc.f32 	%f9, [%rd6];
	add.f32 	%f27, %f27, %f9;
	fma.rn.f32 	%f28, %f9, %f9, %f28;
	add.s32 	%r24, %r24, %r4;
	setp.lt.s32 	%p3, %r24, %r15;
	@%p3 bra 	$L__BB3_3;
$L__BB3_4:
	shl.b32 	%r18, %r3, 2;
	mov.u32 	%r19, _ZZ17window_stats_lastPKfiiiPfS1_E4ssum;
	add.s32 	%r8, %r19, %r18;
	st.shared.f32 	[%r8], %f27;
	mov.u32 	%r20, _ZZ17window_stats_lastPKfiiiPfS1_E5ssum2;
	add.s32 	%r9, %r20, %r18;
	st.shared.f32 	[%r9], %f28;
	bar.sync 	0;
	mov.u32 	%r25, %ntid.x;
	setp.lt.u32 	%p4, %r25, 2;
	@%p4 bra 	$L__BB3_8;
$L__BB3_5:
	shr.u32 	%r12, %r25, 1;
	setp.ge.u32 	%p5, %r3, %r12;
	@%p5 bra 	$L__BB3_7;
	shl.b32 	%r21, %r12, 2;
	add.s32 	%r22, %r8, %r21;
	ld.shared.f32 	%f10, [%r22];
	ld.shared.f32 	%f11, [%r8];
	add.f32 	%f12, %f10, %f11;
	st.shared.f32 	[%r8], %f12;
	add.s32 	%r23, %r9, %r21;
	ld.shared.f32 	%f13, [%r23];
	ld.shared.f32 	%f14, [%r9];
	add.f32 	%f15, %f13, %f14;
	st.shared.f32 	[%r9], %f15;
$L__BB3_7:
	bar.sync 	0;
	setp.gt.u32 	%p6, %r25, 3;
	mov.u32 	%r25, %r12;
	@%p6 bra 	$L__BB3_5;
$L__BB3_8:
	setp.ne.s32 	%p7, %r3, 0;
	@%p7 bra 	$L__BB3_10;
	ld.shared.f32 	%f16, [_ZZ17window_stats_lastPKfiiiPfS1_E4ssum];
	cvt.rn.f32.s32 	%f17, %r15;
	div.rn.f32 	%f18, %f16, %f17;
	ld.shared.f32 	%f19, [_ZZ17window_stats_lastPKfiiiPfS1_E5ssum2];
	div.rn.f32 	%f20, %f19, %f17;
	mul.f32 	%f21, %f18, %f18;
	sub.f32 	%f22, %f20, %f21;
	max.f32 	%f23, %f22, 0f00000000;
	cvta.to.global.u64 	%rd7, %rd3;
	mul.wide.u32 	%rd8, %r1, 4;
	add.s64 	%rd9, %rd7, %rd8;
	st.global.f32 	[%rd9], %f18;
	sqrt.rn.f32 	%f24, %f23;
	cvta.to.global.u64 	%rd10, %rd4;
	add.s64 	%rd11, %rd10, %rd8;
	st.global.f32 	[%rd11], %f24;
$L__BB3_10:
	ret;

}
	// .globl	_Z12fuseDecisionPKfiS0_ffffPKiS2_S2_S2_PiS3_S3_S3_S3_
.visible .entry _Z12fuseDecisionPKfiS0_ffffPKiS2_S2_S2_PiS3_S3_S3_S3_(
	.param .u64 .ptr .align 1 _Z12fuseDecisionPKfiS0_ffffPKiS2_S2_S2_PiS3_S3_S3_S3__param_0,
	.param .u32 _Z12fuseDecisionPKfiS0_ffffPKiS2_S2_S2_PiS3_S3_S3_S3__param_1,
	.param .u64 .ptr .align 1 _Z12fuseDecisionPKfiS0_ffffPKiS2_S2_S2_PiS3_S3_S3_S3__param_2,
	.param .f32 _Z12fuseDecisionPKfiS0_ffffPKiS2_S2_S2_PiS3_S3_S3_S3__param_3,
	.param .f32 _Z12fuseDecisionPKfiS0_ffffPKiS2_S2_S2_PiS3_S3_S3_S3__param_4,
	.param .f32 _Z12fuseDecisionPKfiS0_ffffPKiS2_S2_S2_PiS3_S3_S3_S3__param_5,
	.param .f32 _Z12fuseDecisionPKfiS0_ffffPKiS2_S2_S2_PiS3_S3_S3_S3__param_6,
	.param .u64 .ptr .align 1 _Z12fuseDecisionPKfiS0_ffffPKiS2_S2_S2_PiS3_S3_S3_S3__param_7,
	.param .u64 .ptr .align 1 _Z12fuseDecisionPKfiS0_ffffPKiS2_S2_S2_PiS3_S3_S3_S3__param_8,
	.param .u64 .ptr .align 1 _Z12fuseDecisionPKfiS0_ffffPKiS2_S2_S2_PiS3_S3_S3_S3__param_9,
	.param .u64 .ptr .align 1 _Z12fuseDecisionPKfiS0_ffffPKiS2_S2_S2_PiS3_S3_S3_S3__param_10,
	.param .u64 .ptr .align 1 _Z12fuseDecisionPKfiS0_ffffPKiS2_S2_S2_PiS3_S3_S3_S3__param_11,
	.param .u64 .ptr .align 1 _Z12fuseDecisionPKfiS0_ffffPKiS2_S2_S2_PiS3_S3_S3_S3__param_12,
	.param .u64 .ptr .align 1 _Z12fuseDecisionPKfiS0_ffffPKiS2_S2_S2_PiS3_S3_S3_S3__param_13,
	.param .u64 .ptr .align 1 _Z12fuseDecisionPKfiS0_ffffPKiS2_S2_S2_PiS3_S3_S3_S3__param_14,
	.param .u64 .ptr .align 1 _Z12fuseDecisionPKfiS0_ffffPKiS2_S2_S2_PiS3_S3_S3_S3__param_15
)
{
	.reg .pred 	%p<16>;
	.reg .b32 	%r<30>;
	.reg .b32 	%f<18>;
	.reg .b64 	%rd<27>;
	// demoted variable
	.shared .align 4 .u32 _ZZ12fuseDecisionPKfiS0_ffffPKiS2_S2_S2_PiS3_S3_S3_S3_E6topIdx;
	// demoted variable
	.shared .align 4 .f32 _ZZ12fuseDecisionPKfiS0_ffffPKiS2_S2_S2_PiS3_S3_S3_S3_E8topScore;
	ld.param.u64 	%rd12, [_Z12fuseDecisionPKfiS0_ffffPKiS2_S2_S2_PiS3_S3_S3_S3__param_0];
	ld.param.u32 	%r17, [_Z12fuseDecisionPKfiS0_ffffPKiS2_S2_S2_PiS3_S3_S3_S3__param_1];
	ld.param.u64 	%rd13, [_Z12fuseDecisionPKfiS0_ffffPKiS2_S2_S2_PiS3_S3_S3_S3__param_2];
	ld.param.f32 	%f5, [_Z12fuseDecisionPKfiS0_ffffPKiS2_S2_S2_PiS3_S3_S3_S3__param_3];
	ld.param.f32 	%f6, [_Z12fuseDecisionPKfiS0_ffffPKiS2_S2_S2_PiS3_S3_S3_S3__param_4];
	ld.param.f32 	%f7, [_Z12fuseDecisionPKfiS0_ffffPKiS2_S2_S2_PiS3_S3_S3_S3__param_5];
	ld.param.f32 	%f8, [_Z12fuseDecisionPKfiS0_ffffPKiS2_S2_S2_PiS3_S3_S3_S3__param_6];
	ld.param.u64 	%rd5, [_Z12fuseDecisionPKfiS0_ffffPKiS2_S2_S2_PiS3_S3_S3_S3__param_9];
	ld.param.u64 	%rd6, [_Z12fuseDecisionPKfiS0_ffffPKiS2_S2_S2_PiS3_S3_S3_S3__param_10];
	ld.param.u64 	%rd7, [_Z12fuseDecisionPKfiS0_ffffPKiS2_S2_S2_PiS3_S3_S3_S3__param_11];
	ld.param.u64 	%rd8, [_Z12fuseDecisionPKfiS0_ffffPKiS2_S2_S2_PiS3_S3_S3_S3__param_12];
	ld.param.u64 	%rd9, [_Z12fuseDecisionPKfiS0_ffffPKiS2_S2_S2_PiS3_S3_S3_S3__param_13];
	ld.param.u64 	%rd10, [_Z12fuseDecisionPKfiS0_ffffPKiS2_S2_S2_PiS3_S3_S3_S3__param_14];
	ld.param.u64 	%rd11, [_Z12fuseDecisionPKfiS0_ffffPKiS2_S2_S2_PiS3_S3_S3_S3__param_15];
	cvta.to.global.u64 	%rd1, %rd13;
	cvta.to.global.u64 	%rd2, %rd12;
	mov.u32 	%r1, %tid.x;
	setp.ne.s32 	%p1, %r1, 0;
	@%p1 bra 	$L__BB4_2;
	mov.b32 	%r18, 0;
	st.shared.u32 	[_ZZ12fuseDecisionPKfiS0_ffffPKiS2_S2_S2_PiS3_S3_S3_S3_E6topIdx], %r18;
	ld.global.nc.f32 	%f9, [%rd2];
	st.shared.f32 	[_ZZ12fuseDecisionPKfiS0_ffffPKiS2_S2_S2_PiS3_S3_S3_S3_E8topScore], %f9;
$L__BB4_2:
	bar.sync 	0;
	setp.ge.s32 	%p2, %r1, %r17;
	@%p2 bra 	$L__BB4_7;
	mov.u32 	%r2, %ntid.x;
	ld.shared.f32 	%f17, [_ZZ12fuseDecisionPKfiS0_ffffPKiS2_S2_S2_PiS3_S3_S3_S3_E8topScore];
	mov.u32 	%r25, %r1;
$L__BB4_4:
	mul.wide.s32 	%rd14, %r25, 4;
	add.s64 	%rd15, %rd2, %rd14;
	ld.global.nc.f32 	%f3, [%rd15];
	setp.leu.f32 	%p3, %f3, %f17;
	@%p3 bra 	$L__BB4_6;
	st.shared.f32 	[_ZZ12fuseDecisionPKfiS0_ffffPKiS2_S2_S2_PiS3_S3_S3_S3_E8topScore], %f3;
	st.shared.u32 	[_ZZ12fuseDecisionPKfiS0_ffffPKiS2_S2_S2_PiS3_S3_S3_S3_E6topIdx], %r25;
	mov.f32 	%f17, %f3;
$L__BB4_6:
	add.s32 	%r25, %r25, %r2;
	setp.lt.s32 	%p4, %r25, %r17;
	@%p4 bra 	$L__BB4_4;
$L__BB4_7:
	setp.ne.s32 	%p5, %r1, 0;
	bar.sync 	0;
	@%p5 bra 	$L__BB4_18;
	ld.param.u64 	%rd26, [_Z12fuseDecisionPKfiS0_ffffPKiS2_S2_S2_PiS3_S3_S3_S3__param_8];
	ld.param.u64 	%rd25, [_Z12fuseDecisionPKfiS0_ffffPKiS2_S2_S2_PiS3_S3_S3_S3__param_7];
	ld.shared.u32 	%r19, [_ZZ12fuseDecisionPKfiS0_ffffPKiS2_S2_S2_PiS3_S3_S3_S3_E6topIdx];
	cvta.to.global.u64 	%rd16, %rd7;
	st.global.u32 	[%rd16], %r19;
	cvta.to.global.u64 	%rd17, %rd25;
	ld.global.nc.u32 	%r26, [%rd17];
	cvta.to.global.u64 	%rd18, %rd26;
	ld.global.nc.u32 	%r27, [%rd18];
	cvta.to.global.u64 	%rd19, %rd5;
	ld.global.nc.u32 	%r28, [%rd19];
	cvta.to.global.u64 	%rd20, %rd6;
	ld.global.nc.u32 	%r29, [%rd20];
	setp.gt.s32 	%p6, %r19, 1;
	@%p6 bra 	$L__BB4_12;
	setp.eq.s32 	%p9, %r19, 0;
	@%p9 bra 	$L__BB4_15;
	setp.eq.s32 	%p10, %r19, 1;
	@%p10 bra 	$L__BB4_11;
	bra.uni 	$L__BB4_17;
$L__BB4_11:
	ld.global.nc.f32 	%f12, [%rd1+4];
	setp.lt.f32 	%p13, %f12, %f5;
	sub.s32 	%r22, 1, %r27;
	selp.b32 	%r27, 1, %r22, %p13;
	bra.uni 	$L__BB4_17;
$L__BB4_12:
	setp.eq.s32 	%p7, %r19, 2;
	@%p7 bra 	$L__BB4_16;
	setp.eq.s32 	%p8, %r19, 3;
	@%p8 bra 	$L__BB4_14;
	bra.uni 	$L__BB4_17;
$L__BB4_14:
	ld.global.nc.f32 	%f10, [%rd1+16];
	setp.gt.f32 	%p11, %f10, %f8;
	sub.s32 	%r20, 1, %r29;
	selp.b32 	%r29, 1, %r20, %p11;
	bra.uni 	$L__BB4_17;
$L__BB4_15:
	ld.global.nc.f32 	%f13, [%rd1+12];
	setp.gt.f32 	%p14, %f13, %f7;
	ld.global.nc.f32 	%f15, [%rd1];
	setp.ge.f32 	%p15, %f15, 0f3F000000;
	sub.s32 	%r23, 1, %r26;
	selp.b32 	%r24, 1, %r23, %p14;
	selp.b32 	%r26, 1, %r24, %p15;
	bra.uni 	$L__BB4_17;
$L__BB4_16:
	ld.global.nc.f32 	%f11, [%rd1+8];
	setp.gt.f32 	%p12, %f11, %f6;
	sub.s32 	%r21, 1, %r28;
	selp.b32 	%r28, 1, %r21, %p12;
$L__BB4_17:
	cvta.to.global.u64 	%rd21, %rd8;
	st.global.u32 	[%rd21], %r26;
	cvta.to.global.u64 	%rd22, %rd9;
	st.global.u32 	[%rd22], %r27;
	cvta.to.global.u64 	%rd23, %rd10;
	st.global.u32 	[%rd23], %r28;
	cvta.to.global.u64 	%rd24, %rd11;
	st.global.u32 	[%rd24], %r29;
$L__BB4_18:
	ret;

}


// ===== COMPILED SASS (sm_100) =====

	.target	sm_100

	.elftype	@"ET_EXEC"


//--------------------- .note.nv.tkinfo           --------------------------
	.section	.note.nv.tkinfo,"",@"SHT_NOTE"
	.sectionflags	@"SHF_NOTE_NV_TKINFO"
	.tkinfo
        /*0018*/ 	.word	0x00000002
        /*0030*/ 	.string	""
        /*0030*/ 	.string	"ptxas"
        /*0030*/ 	.string	"Cuda compilation tools, release 13.0, V13.0.88"
        /*0030*/ 	.string	"Build cuda_13.0.r13.0/compiler.36424714_0"
        /*0030*/ 	.string	"-arch sm_100 -m 64 "



//--------------------- .note.nv.cuinfo           --------------------------
	.section	.note.nv.cuinfo,"",@"SHT_NOTE"
	.sectionflags	@"SHF_NOTE_NV_CUINFO"
        /*0018*/ 	.short	0x0002
        /*001a*/ 	.short	0x0064
        /*001c*/ 	.short	0x0082
	.zero		2


//--------------------- .nv.info                  --------------------------
	.section	.nv.info,"",@"SHT_CUDA_INFO"
	.align	4


	//----- nvinfo : EIATTR_REGCOUNT
	.align		4
        /*0000*/ 	.byte	0x04, 0x2f
        /*0002*/ 	.short	(.L_1 - .L_0)
	.align		4
.L_0:
        /*0004*/ 	.word	index@(_Z14tokenize3gramsPKciPf)
        /*0008*/ 	.word	0x0000000a


	//----- nvinfo : EIATTR_FRAME_SIZE
	.align		4
.L_1:
        /*000c*/ 	.byte	0x04, 0x11
        /*000e*/ 	.short	(.L_3 - .L_2)
	.align		4
.L_2:
        /*0010*/ 	.word	index@(_Z14tokenize3gramsPKciPf)
        /*0014*/ 	.word	0x00000000


	//----- nvinfo : EIATTR_REGCOUNT
	.align		4
.L_3:
        /*0018*/ 	.byte	0x04, 0x2f
        /*001a*/ 	.short	(.L_5 - .L_4)
	.align		4
.L_4:
        /*001c*/ 	.word	index@(_Z11l2normalizePfi)
        /*0020*/ 	.word	0x00000014


	//----- nvinfo : EIATTR_FRAME_SIZE
	.align		4
.L_5:
        /*0024*/ 	.byte	0x04, 0x11
        /*0026*/ 	.short	(.L_7 - .L_6)
	.align		4
.L_6:
        /*0028*/ 	.word	index@($__internal_3_$__cuda_sm3x_div_rn_noftz_f32_slowpath)
        /*002c*/ 	.word	0x00000000


	//----- nvinfo : EIATTR_FRAME_SIZE
	.align		4
.L_7:
        /*0030*/ 	.byte	0x04, 0x11
        /*0032*/ 	.short	(.L_9 - .L_8)
	.align		4
.L_8:
        /*0034*/ 	.word	index@($__internal_2_$__cuda_sm20_sqrt_rn_f32_slowpath)
        /*0038*/ 	.word	0x00000000


	//----- nvinfo : EIATTR_FRAME_SIZE
	.align		4
.L_9:
        /*003c*/ 	.byte	0x04, 0x11
        /*003e*/ 	.short	(.L_11 - .L_10)
	.align		4
.L_10:
        /*0040*/ 	.word	index@(_Z11l2normalizePfi)
        /*0044*/ 	.word	0x00000000


	//----- nvinfo : EIATTR_REGCOUNT
	.align		4
.L_11:
        /*0048*/ 	.byte	0x04, 0x2f
        /*004a*/ 	.short	(.L_13 - .L_12)
	.align		4
.L_12:
        /*004c*/ 	.word	index@(_Z12matvecDotCosPKfS0_Pfii)
        /*0050*/ 	.word	0x0000001e


	//----- nvinfo : EIATTR_FRAME_SIZE
	.align		4
.L_13:
        /*0054*/ 	.byte	0x04, 0x11
        /*0056*/ 	.short	(.L_15 - .L_14)
	.align		4
.L_14:
        /*0058*/ 	.word	index@(_Z12matvecDotCosPKfS0_Pfii)
        /*005c*/ 	.word	0x00000000


	//----- nvinfo : EIATTR_REGCOUNT
	.align		4
.L_15:
        /*0060*/ 	.byte	0x04, 0x2f
        /*0062*/ 	.short	(.L_17 - .L_16)
	.align		4
.L_16:
        /*0064*/ 	.word	index@(_Z17window_stats_lastPKfiiiPfS1_)
        /*0068*/ 	.word	0x00000011


	//----- nvinfo : EIATTR_FRAME_SIZE
	.align		4
.L_17:
        /*006c*/ 	.byte	0x04, 0x11
        /*006e*/ 	.short	(.L_19 - .L_18)
	.align		4
.L_18:
        /*0070*/ 	.word	index@($__internal_1_$__cuda_sm3x_div_rn_noftz_f32_slowpath)
        /*0074*/ 	.word	0x00000000


	//----- nvinfo : EIATTR_FRAME_SIZE
	.align		4
.L_19:
        /*0078*/ 	.byte	0x04, 0x11
        /*007a*/ 	.short	(.L_21 - .L_20)
	.align		4
.L_20:
        /*007c*/ 	.word	index@($__internal_0_$__cuda_sm20_sqrt_rn_f32_slowpath)
        /*0080*/ 	.word	0x00000000


	//----- nvinfo : EIATTR_FRAME_SIZE
	.align		4
.L_21:
        /*0084*/ 	.byte	0x04, 0x11
        /*0086*/ 	.short	(.L_23 - .L_22)
	.align		4
.L_22:
        /*0088*/ 	.word	index@(_Z17window_stats_lastPKfiiiPfS1_)
        /*008c*/ 	.word	0x00000000


	//----- nvinfo : EIATTR_REGCOUNT
	.align		4
.L_23:
        /*0090*/ 	.byte	0x04, 0x2f
        /*0092*/ 	.short	(.L_25 - .L_24)
	.align		4
.L_24:
        /*0094*/ 	.word	index@(_Z12fuseDecisionPKfiS0_ffffPKiS2_S2_S2_PiS3_S3_S3_S3_)
        /*0098*/ 	.word	0x00000012


	//----- nvinfo : EIATTR_FRAME_SIZE
	.align		4
.L_25:
        /*009c*/ 	.byte	0x04, 0x11
        /*009e*/ 	.short	(.L_27 - .L_26)
	.align		4
.L_26:
        /*00a0*/ 	.word	index@(_Z12fuseDecisionPKfiS0_ffffPKiS2_S2_S2_PiS3_S3_S3_S3_)
        /*00a4*/ 	.word	0x00000000


	//----- nvinfo : EIATTR_MIN_STACK_SIZE
	.align		4
.L_27:
        /*00a8*/ 	.byte	0x04, 0x12
        /*00aa*/ 	.short	(.L_29 - .L_28)
	.align		4
.L_28:
        /*00ac*/ 	.word	index@(_Z12fuseDecisionPKfiS0_ffffPKiS2_S2_S2_PiS3_S3_S3_S3_)
        /*00b0*/ 	.word	0x00000000


	//----- nvinfo : EIATTR_MIN_STACK_SIZE
	.align		4
.L_29:
        /*00b4*/ 	.byte	0x04, 0x12
        /*00b6*/ 	.short	(.L_31 - .L_30)
	.align		4
.L_30:
        /*00b8*/ 	.word	index@(_Z17window_stats_lastPKfiiiPfS1_)
        /*00bc*/ 	.word	0x00000000


	//----- nvinfo : EIATTR_MIN_STACK_SIZE
	.align		4
.L_31:
        /*00c0*/ 	.byte	0x04, 0x12
        /*00c2*/ 	.short	(.L_33 - .L_32)
	.align		4
.L_32:
        /*00c4*/ 	.word	index@(_Z12matvecDotCosPKfS0_Pfii)
        /*00c8*/ 	.word	0x00000000


	//----- nvinfo : EIATTR_MIN_STACK_SIZE
	.align		4
.L_33:
        /*00cc*/ 	.byte	0x04, 0x12
        /*00ce*/ 	.short	(.L_35 - .L_34)
	.align		4
.L_34:
        /*00d0*/ 	.word	index@(_Z11l2normalizePfi)
        /*00d4*/ 	.word	0x00000000


	//----- nvinfo : EIATTR_MIN_STACK_SIZE
	.align		4
.L_35:
        /*00d8*/ 	.byte	0x04, 0x12
        /*00da*/ 	.short	(.L_37 - .L_36)
	.align		4
.L_36:
        /*00dc*/ 	.word	index@(_Z14tokenize3gramsPKciPf)
        /*00e0*/ 	.word	0x00000000
.L_37:


//--------------------- .nv.compat                --------------------------
	.section	.nv.compat,"",@"SHT_CUDA_COMPAT_INFO"
	.align	4
        /*0000*/ 	.byte	0x02, 0x09, 0x00, 0x00, 0x02, 0x02, 0x01, 0x00, 0x02, 0x05, 0x05, 0x00, 0x03, 0x07, 0x01, 0x01
        /*0010*/ 	.byte	0x02, 0x03, 0x00, 0x00, 0x02, 0x06, 0x01, 0x00, 0x04, 0x0b, 0x08, 0x00, 0x01, 0x00, 0x00, 0x00
        /*0020*/ 	.byte	0x00, 0x00, 0x00, 0x00


//--------------------- .nv.info._Z12fuseDecisionPKfiS0_ffffPKiS2_S2_S2_PiS3_S3_S3_S3_ --------------------------
	.section	.nv.info._Z12fuseDecisionPKfiS0_ffffPKiS2_S2_S2_PiS3_S3_S3_S3_,"",@"SHT_CUDA_INFO"
	.sectionflags	@""
	.align	4


	//----- nvinfo : EIATTR_CUDA_API_VERSION
	.align		4
        /*0000*/ 	.byte	0x04, 0x37
        /*0002*/ 	.short	(.L_39 - .L_38)
.L_38:
        /*0004*/ 	.word	0x00000082


	//----- nvinfo : EIATTR_KPARAM_INFO
	.align		4
.L_39:
        /*0008*/ 	.byte	0x04, 0x17
        /*000a*/ 	.short	(.L_41 - .L_40)
.L_40:
        /*000c*/ 	.word	0x00000000
        /*0010*/ 	.short	0x000f
        /*0012*/ 	.short	0x0068
        /*0014*/ 	.byte	0x00, 0xf5, 0x21, 0x00


	//----- nvinfo : EIATTR_KPARAM_INFO
	.align		4
.L_41:
        /*0018*/ 	.byte	0x04, 0x17
        /*001a*/ 	.short	(.L_43 - .L_42)
.L_42:
        /*001c*/ 	.word	0x00000000
        /*0020*/ 	.short	0x000e
        /*0022*/ 	.short	0x0060
        /*0024*/ 	.byte	0x00, 0xf5, 0x21, 0x00


	//----- nvinfo : EIATTR_KPARAM_INFO
	.align		4
.L_43:
        /*0028*/ 	.byte	0x04, 0x17
        /*002a*/ 	.short	(.L_45 - .L_44)
.L_44:
        /*002c*/ 	.word	0x00000000
        /*0030*/ 	.short	0x000d
        /*0032*/ 	.short	0x0058
        /*0034*/ 	.byte	0x00, 0xf5, 0x21, 0x00


	//----- nvinfo : EIATTR_KPARAM_INFO
	.align		4
.L_45:
        /*0038*/ 	.byte	0x04, 0x17
        /*003a*/ 	.short	(.L_47 - .L_46)
.L_46:
        /*003c*/ 	.word	0x00000000
        /*0040*/ 	.short	0x000c
        /*0042*/ 	.short	0x0050
        /*0044*/ 	.byte	0x00, 0xf5, 0x21, 0x00


	//----- nvinfo : EIATTR_KPARAM_INFO
	.align		4
.L_47:
        /*0048*/ 	.byte	0x04, 0x17
        /*004a*/ 	.short	(.L_49 - .L_48)
.L_48:
        /*004c*/ 	.word	0x00000000
        /*0050*/ 	.short	0x000b
        /*0052*/ 	.short	0x0048
        /*0054*/ 	.byte	0x00, 0xf5, 0x21, 0x00


	//----- nvinfo : EIATTR_KPARAM_INFO
	.align		4
.L_49:
        /*0058*/ 	.byte	0x04, 0x17
        /*005a*/ 	.short	(.L_51 - .L_50)
.L_50:
        /*005c*/ 	.word	0x00000000
        /*0060*/ 	.short	0x000a
        /*0062*/ 	.short	0x0040
        /*0064*/ 	.byte	0x00, 0xf5, 0x21, 0x00


	//----- nvinfo : EIATTR_KPARAM_INFO
	.align		4
.L_51:
        /*0068*/ 	.byte	0x04, 0x17
        /*006a*/ 	.short	(.L_53 - .L_52)
.L_52:
        /*006c*/ 	.word	0x00000000
        /*0070*/ 	.short	0x0009
        /*0072*/ 	.short	0x0038
        /*0074*/ 	.byte	0x00, 0xf5, 0x21, 0x00


	//----- nvinfo : EIATTR_KPARAM_INFO
	.align		4
.L_53:
        /*0078*/ 	.byte	0x04, 0x17
        /*007a*/ 	.short	(.L_55 - .L_54)
.L_54:
        /*007c*/ 	.word	0x00000000
        /*0080*/ 	.short	0x0008
        /*0082*/ 	.short	0x0030
        /*0084*/ 	.byte	0x00, 0xf5, 0x21, 0x00


	//----- nvinfo : EIATTR_KPARAM_INFO
	.align		4
.L_55:
        /*0088*/ 	.byte	0x04, 0x17
        /*008a*/ 	.short	(.L_57 - .L_56)
.L_56:
        /*008c*/ 	.word	0x00000000
        /*0090*/ 	.short	0x0007
        /*0092*/ 	.short	0x0028
        /*0094*/ 	.byte	0x00, 0xf5, 0x21, 0x00


	//----- nvinfo : EIATTR_KPARAM_INFO
	.align		4
.L_57:
        /*0098*/ 	.byte	0x04, 0x17
        /*009a*/ 	.short	(.L_59 - .L_58)
.L_58:
        /*009c*/ 	.word	0x00000000
        /*00a0*/ 	.short	0x0006
        /*00a2*/ 	.short	0x0024
        /*00a4*/ 	.byte	0x00, 0xf0, 0x11, 0x00


	//----- nvinfo : EIATTR_KPARAM_INFO
	.align		4
.L_59:
        /*00a8*/ 	.byte	0x04, 0x17
        /*00aa*/ 	.short	(.L_61 - .L_60)
.L_60:
        /*00ac*/ 	.word	0x00000000
        /*00b0*/ 	.short	0x0005
        /*00b2*/ 	.short	0x0020
        /*00b4*/ 	.byte	0x00, 0xf0, 0x11, 0x00


	//----- nvinfo : EIATTR_KPARAM_INFO
	.align		4
.L_61:
        /*00b8*/ 	.byte	0x04, 0x17
        /*00ba*/ 	.short	(.L_63 - .L_62)
.L_62:
        /*00bc*/ 	.word	0x00000000
        /*00c0*/ 	.short	0x0004
        /*00c2*/ 	.short	0x001c
        /*00c4*/ 	.byte	0x00, 0xf0, 0x11, 0x00


	//----- nvinfo : EIATTR_KPARAM_INFO
	.align		4
.L_63:
        /*00c8*/ 	.byte	0x04, 0x17
        /*00ca*/ 	.short	(.L_65 - .L_64)
.L_64:
        /*00cc*/ 	.word	0x00000000
        /*00d0*/ 	.short	0x0003
        /*00d2*/ 	.short	0x0018
        /*00d4*/ 	.byte	0x00, 0xf0, 0x11, 0x00


	//----- nvinfo : EIATTR_KPARAM_INFO
	.align		4
.L_65:
        /*00d8*/ 	.byte	0x04, 0x17
        /*00da*/ 	.short	(.L_67 - .L_66)
.L_66:
        /*00dc*/ 	.word	0x00000000
        /*00e0*/ 	.short	0x0002
        /*00e2*/ 	.short	0x0010
        /*00e4*/ 	.byte	0x00, 0xf5, 0x21, 0x00


	//----- nvinfo : EIATTR_KPARAM_INFO
	.align		4
.L_67:
        /*00e8*/ 	.byte	0x04, 0x17
        /*00ea*/ 	.short	(.L_69 - .L_68)
.L_68:
        /*00ec*/ 	.word	0x00000000
        /*00f0*/ 	.short	0x0001
        /*00f2*/ 	.short	0x0008
        /*00f4*/ 	.byte	0x00, 0xf0, 0x11, 0x00


	//----- nvinfo : EIATTR_KPARAM_INFO
	.align		4
.L_69:
        /*00f8*/ 	.byte	0x04, 0x17
        /*00fa*/ 	.short	(.L_71 - .L_70)
.L_70:
        /*00fc*/ 	.word	0x00000000
        /*0100*/ 	.short	0x0000
        /*0102*/ 	.short	0x0000
        /*0104*/ 	.byte	0x00, 0xf5, 0x21, 0x00


	//----- nvinfo : EIATTR_SPARSE_MMA_MASK
	.align		4
.L_71:
        /*0108*/ 	.byte	0x03, 0x50
        /*010a*/ 	.short	0x0000


	//----- nvinfo : EIATTR_MAXREG_COUNT
	.align		4
        /*010c*/ 	.byte	0x03, 0x1b
        /*010e*/ 	.short	0x00ff


	//----- nvinfo : EIATTR_NUM_BARRIERS
	.align		4
        /*0110*/ 	.byte	0x02, 0x4c
        /*0112*/ 	.byte	0x01
	.zero		1


	//----- nvinfo : EIATTR_MERCURY_ISA_VERSION
	.align		4
        /*0114*/ 	.byte	0x03, 0x5f
        /*0116*/ 	.short	0x0101


	//----- nvinfo : EIATTR_VRC_CTA_INIT_COUNT
	.align		4
        /*0118*/ 	.byte	0x02, 0x4a
	.zero		1
	.zero		1


	//----- nvinfo : EIATTR_EXIT_INSTR_OFFSETS
	.align		4
        /*011c*/ 	.byte	0x04, 0x1c
        /*011e*/ 	.short	(.L_73 - .L_72)


	//   ....[0]....
.L_72:
        /*0120*/ 	.word	0x00000280


	//   ....[1]....
        /*0124*/ 	.word	0x000006a0


	//----- nvinfo : EIATTR_INDIRECT_BRANCH_TARGETS
	.align		4
.L_73:
        /*0128*/ 	.byte	0x04, 0x34
        /*012a*/ 	.short	(.L_75 - .L_74)


	//   ....[0]....
.L_74:
        /*012c*/ 	.word	.L_x_59@srel
        /*0130*/ 	.short	0x0
        /*0132*/ 	.short	0x0
        /*0134*/ 	.word	0x3
        /*0138*/ 	.word	.L_x_60@srel
        /*013c*/ 	.word	.L_x_61@srel
        /*0140*/ 	.word	.L_x_6@srel


	//   ....[1]....
        /*0144*/ 	.word	.L_x_63@srel
        /*0148*/ 	.short	0x0
        /*014a*/ 	.short	0x0
        /*014c*/ 	.word	0x3
        /*0150*/ 	.word	.L_x_64@srel
        /*0154*/ 	.word	.L_x_65@srel
        /*0158*/ 	.word	.L_x_6@srel


	//----- nvinfo : EIATTR_CRS_STACK_SIZE
	.align		4
.L_75:
        /*015c*/ 	.byte	0x04, 0x1e
        /*015e*/ 	.short	(.L_77 - .L_76)
.L_76:
        /*0160*/ 	.word	0x00000000


	//----- nvinfo : EIATTR_CBANK_PARAM_SIZE
	.align		4
.L_77:
        /*0164*/ 	.byte	0x03, 0x19
        /*0166*/ 	.short	0x0070


	//----- nvinfo : EIATTR_PARAM_CBANK
	.align		4
        /*0168*/ 	.byte	0x04, 0x0a
        /*016a*/ 	.short	(.L_79 - .L_78)
	.align		4
.L_78:
        /*016c*/ 	.word	index@(.nv.constant0._Z12fuseDecisionPKfiS0_ffffPKiS2_S2_S2_PiS3_S3_S3_S3_)
        /*0170*/ 	.short	0x0380
        /*0172*/ 	.short	0x0070


	//----- nvinfo : EIATTR_SW_WAR
	.align		4
.L_79:
        /*0174*/ 	.byte	0x04, 0x36
        /*0176*/ 	.short	(.L_81 - .L_80)
.L_80:
        /*0178*/ 	.word	0x00000008
.L_81:


//--------------------- .nv.info._Z17window_stats_lastPKfiiiPfS1_ --------------------------
	.section	.nv.info._Z17window_stats_lastPKfiiiPfS1_,"",@"SHT_CUDA_INFO"
	.sectionflags	@""
	.align	4


	//----- nvinfo : EIATTR_CUDA_API_VERSION
	.align		4
        /*0000*/ 	.byte	0x04, 0x37
        /*0002*/ 	.short	(.L_83 - .L_82)
.L_82:
        /*0004*/ 	.word	0x00000082


	//----- nvinfo : EIATTR_KPARAM_INFO
	.align		4
.L_83:
        /*0008*/ 	.byte	0x04, 0x17
        /*000a*/ 	.short	(.L_85 - .L_84)
.L_84:
        /*000c*/ 	.word	0x00000000
        /*0010*/ 	.short	0x0005
        /*0012*/ 	.short	0x0020
        /*0014*/ 	.byte	0x00, 0xf5, 0x21, 0x00


	//----- nvinfo : EIATTR_KPARAM_INFO
	.align		4
.L_85:
        /*0018*/ 	.byte	0x04, 0x17
        /*001a*/ 	.short	(.L_87 - .L_86)
.L_86:
        /*001c*/ 	.word	0x00000000
        /*0020*/ 	.short	0x0004
        /*0022*/ 	.short	0x0018
        /*0024*/ 	.byte	0x00, 0xf5, 0x21, 0x00


	//----- nvinfo : EIATTR_KPARAM_INFO
	.align		4
.L_87:
        /*0028*/ 	.byte	0x04, 0x17
        /*002a*/ 	.short	(.L_89 - .L_88)
.L_88:
        /*002c*/ 	.word	0x00000000
        /*0030*/ 	.short	0x0003
        /*0032*/ 	.short	0x0010
        /*0034*/ 	.byte	0x00, 0xf0, 0x11, 0x00


	//----- nvinfo : EIATTR_KPARAM_INFO
	.align		4
.L_89:
        /*0038*/ 	.byte	0x04, 0x17
        /*003a*/ 	.short	(.L_91 - .L_90)
.L_90:
        /*003c*/ 	.word	0x00000000
        /*0040*/ 	.short	0x0002
        /*0042*/ 	.short	0x000c
        /*0044*/ 	.byte	0x00, 0xf0, 0x11, 0x00


	//----- nvinfo : EIATTR_KPARAM_INFO
	.align		4
.L_91:
        /*0048*/ 	.byte	0x04, 0x17
        /*004a*/ 	.short	(.L_93 - .L_92)
.L_92:
        /*004c*/ 	.word	0x00000000
        /*0050*/ 	.short	0x0001
        /*0052*/ 	.short	0x0008
        /*0054*/ 	.byte	0x00, 0xf0, 0x11, 0x00


	//----- nvinfo : EIATTR_KPARAM_INFO
	.align		4
.L_93:
        /*0058*/ 	.byte	0x04, 0x17
        /*005a*/ 	.short	(.L_95 - .L_94)
.L_94:
        /*005c*/ 	.word	0x00000000
        /*0060*/ 	.short	0x0000
        /*0062*/ 	.short	0x0000
        /*0064*/ 	.byte	0x00, 0xf5, 0x21, 0x00


	//----- nvinfo : EIATTR_SPARSE_MMA_MASK
	.align		4
.L_95:
        /*0068*/ 	.byte	0x03, 0x50
        /*006a*/ 	.short	0x0000


	//----- nvinfo : EIATTR_MAXREG_COUNT
	.align		4
        /*006c*/ 	.byte	0x03, 0x1b
        /*006e*/ 	.short	0x00ff


	//----- nvinfo : EIATTR_NUM_BARRIERS
	.align		4
        /*0070*/ 	.byte	0x02, 0x4c
        /*0072*/ 	.byte	0x01
	.zero		1


	//----- nvinfo : EIATTR_MERCURY_ISA_VERSION
	.align		4
        /*0074*/ 	.byte	0x03, 0x5f
        /*0076*/ 	.short	0x0101


	//----- nvinfo : EIATTR_VRC_CTA_INIT_COUNT
	.align		4
        /*0078*/ 	.byte	0x02, 0x4a
	.zero		1
	.zero		1


	//----- nvinfo : EIATTR_EXIT_INSTR_OFFSETS
	.align		4
        /*007c*/ 	.byte	0x04, 0x1c
        /*007e*/ 	.short	(.L_97 - .L_96)


	//   ....[0]....
.L_96:
        /*0080*/ 	.word	0x00000040


	//   ....[1]....
        /*0084*/ 	.word	0x00000410


	//   ....[2]....
        /*0088*/ 	.word	0x00000770


	//----- nvinfo : EIATTR_CRS_STACK_SIZE
	.align		4
.L_97:
        /*008c*/ 	.byte	0x04, 0x1e
        /*008e*/ 	.short	(.L_99 - .L_98)
.L_98:
        /*0090*/ 	.word	0x00000000


	//----- nvinfo : EIATTR_CBANK_PARAM_SIZE
	.align		4
.L_99:
        /*0094*/ 	.byte	0x03, 0x19
        /*0096*/ 	.short	0x0028


	//----- nvinfo : EIATTR_PARAM_CBANK
	.align		4
        /*0098*/ 	.byte	0x04, 0x0a
        /*009a*/ 	.short	(.L_101 - .L_100)
	.align		4
.L_100:
        /*009c*/ 	.word	index@(.nv.constant0._Z17window_stats_lastPKfiiiPfS1_)
        /*00a0*/ 	.short	0x0380
        /*00a2*/ 	.short	0x0028


	//----- nvinfo : EIATTR_SW_WAR
	.align		4
.L_101:
        /*00a4*/ 	.byte	0x04, 0x36
        /*00a6*/ 	.short	(.L_103 - .L_102)
.L_102:
        /*00a8*/ 	.word	0x00000008
.L_103:


//--------------------- .nv.info._Z12matvecDotCosPKfS0_Pfii --------------------------
	.section	.nv.info._Z12matvecDotCosPKfS0_Pfii,"",@"SHT_CUDA_INFO"
	.sectionflags	@""
	.align	4


	//----- nvinfo : EIATTR_CUDA_API_VERSION
	.align		4
        /*0000*/ 	.byte	0x04, 0x37
        /*0002*/ 	.short	(.L_105 - .L_104)
.L_104:
        /*0004*/ 	.word	0x00000082


	//----- nvinfo : EIATTR_KPARAM_INFO
	.align		4
.L_105:
        /*0008*/ 	.byte	0x04, 0x17
        /*000a*/ 	.short	(.L_107 - .L_106)
.L_106:
        /*000c*/ 	.word	0x00000000
        /*0010*/ 	.short	0x0004
        /*0012*/ 	.short	0x001c
        /*0014*/ 	.byte	0x00, 0xf0, 0x11, 0x00


	//----- nvinfo : EIATTR_KPARAM_INFO
	.align		4
.L_107:
        /*0018*/ 	.byte	0x04, 0x17
        /*001a*/ 	.short	(.L_109 - .L_108)
.L_108:
        /*001c*/ 	.word	0x00000000
        /*0020*/ 	.short	0x0003
        /*0022*/ 	.short	0x0018
        /*0024*/ 	.byte	0x00, 0xf0, 0x11, 0x00


	//----- nvinfo : EIATTR_KPARAM_INFO
	.align		4
.L_109:
        /*0028*/ 	.byte	0x04, 0x17
        /*002a*/ 	.short	(.L_111 - .L_110)
.L_110:
        /*002c*/ 	.word	0x00000000
        /*0030*/ 	.short	0x0002
        /*0032*/ 	.short	0x0010
        /*0034*/ 	.byte	0x00, 0xf5, 0x21, 0x00


	//----- nvinfo : EIATTR_KPARAM_INFO
	.align		4
.L_111:
        /*0038*/ 	.byte	0x04, 0x17
        /*003a*/ 	.short	(.L_113 - .L_112)
.L_112:
        /*003c*/ 	.word	0x00000000
        /*0040*/ 	.short	0x0001
        /*0042*/ 	.short	0x0008
        /*0044*/ 	.byte	0x00, 0xf5, 0x21, 0x00


	//----- nvinfo : EIATTR_KPARAM_INFO
	.align		4
.L_113:
        /*0048*/ 	.byte	0x04, 0x17
        /*004a*/ 	.short	(.L_115 - .L_114)
.L_114:
        /*004c*/ 	.word	0x00000000
        /*0050*/ 	.short	0x0000
        /*0052*/ 	.short	0x0000
        /*0054*/ 	.byte	0x00, 0xf5, 0x21, 0x00


	//----- nvinfo : EIATTR_SPARSE_MMA_MASK
	.align		4
.L_115:
        /*0058*/ 	.byte	0x03, 0x50
        /*005a*/ 	.short	0x0000


	//----- nvinfo : EIATTR_MAXREG_COUNT
	.align		4
        /*005c*/ 	.byte	0x03, 0x1b
        /*005e*/ 	.short	0x00ff


	//----- nvinfo : EIATTR_MERCURY_ISA_VERSION
	.align		4
        /*0060*/ 	.byte	0x03, 0x5f
        /*0062*/ 	.short	0x0101


	//----- nvinfo : EIATTR_VRC_CTA_INIT_COUNT
	.align		4
        /*0064*/ 	.byte	0x02, 0x4a
	.zero		1
	.zero		1


	//----- nvinfo : EIATTR_EXIT_INSTR_OFFSETS
	.align		4
        /*0068*/ 	.byte	0x04, 0x1c
        /*006a*/ 	.short	(.L_117 - .L_116)


	//   ....[0]....
.L_116:
        /*006c*/ 	.word	0x00000070


	//   ....[1]....
        /*0070*/ 	.word	0x00000a90


	//----- nvinfo : EIATTR_CBANK_PARAM_SIZE
	.align		4
.L_117:
        /*0074*/ 	.byte	0x03, 0x19
        /*0076*/ 	.short	0x0020


	//----- nvinfo : EIATTR_PARAM_CBANK
	.align		4
        /*0078*/ 	.byte	0x04, 0x0a
        /*007a*/ 	.short	(.L_119 - .L_118)
	.align		4
.L_118:
        /*007c*/ 	.word	index@(.nv.constant0._Z12matvecDotCosPKfS0_Pfii)
        /*0080*/ 	.short	0x0380
        /*0082*/ 	.short	0x0020


	//----- nvinfo : EIATTR_SW_WAR
	.align		4
.L_119:
        /*0084*/ 	.byte	0x04, 0x36
        /*0086*/ 	.short	(.L_121 - .L_120)
.L_120:
        /*0088*/ 	.word	0x00000008
.L_121:


//--------------------- .nv.info._Z11l2normalizePfi --------------------------
	.section	.nv.info._Z11l2normalizePfi,"",@"SHT_CUDA_INFO"
	.sectionflags	@""
	.align	4


	//----- nvinfo : EIATTR_CUDA_API_VERSION
	.align		4
        /*0000*/ 	.byte	0x04, 0x37
        /*0002*/ 	.short	(.L_123 - .L_122)
.L_122:
        /*0004*/ 	.word	0x00000082


	//----- nvinfo : EIATTR_KPARAM_INFO
	.align		4
.L_123:
        /*0008*/ 	.byte	0x04, 0x17
        /*000a*/ 	.short	(.L_125 - .L_124)
.L_124:
        /*000c*/ 	.word	0x00000000
        /*0010*/ 	.short	0x0001
        /*0012*/ 	.short	0x0008
        /*0014*/ 	.byte	0x00, 0xf0, 0x11, 0x00


	//----- nvinfo : EIATTR_KPARAM_INFO
	.align		4
.L_125:
        /*0018*/ 	.byte	0x04, 0x17
        /*001a*/ 	.short	(.L_127 - .L_126)
.L_126:
        /*001c*/ 	.word	0x00000000
        /*0020*/ 	.short	0x0000
        /*0022*/ 	.short	0x0000
        /*0024*/ 	.byte	0x00, 0xf5, 0x21, 0x00


	//----- nvinfo : EIATTR_SPARSE_MMA_MASK
	.align		4
.L_127:
        /*0028*/ 	.byte	0x03, 0x50
        /*002a*/ 	.short	0x0000


	//----- nvinfo : EIATTR_MAXREG_COUNT
	.align		4
        /*002c*/ 	.byte	0x03, 0x1b
        /*002e*/ 	.short	0x00ff


	//----- nvinfo : EIATTR_NUM_BARRIERS
	.align		4
        /*0030*/ 	.byte	0x02, 0x4c
        /*0032*/ 	.byte	0x01
	.zero		1


	//----- nvinfo : EIATTR_MERCURY_ISA_VERSION
	.align		4
        /*0034*/ 	.byte	0x03, 0x5f
        /*0036*/ 	.short	0x0101


	//----- nvinfo : EIATTR_VRC_CTA_INIT_COUNT
	.align		4
        /*0038*/ 	.byte	0x02, 0x4a
	.zero		1
	.zero		1


	//----- nvinfo : EIATTR_EXIT_INSTR_OFFSETS
	.align		4
        /*003c*/ 	.byte	0x04, 0x1c
        /*003e*/ 	.short	(.L_129 - .L_128)


	//   ....[0]....
.L_128:
        /*0040*/ 	.word	0x000002f0


	//   ....[1]....
        /*0044*/ 	.word	0x00000520


	//----- nvinfo : EIATTR_CRS_STACK_SIZE
	.align		4
.L_129:
        /*0048*/ 	.byte	0x04, 0x1e
        /*004a*/ 	.short	(.L_131 - .L_130)
.L_130:
        /*004c*/ 	.word	0x00000000


	//----- nvinfo : EIATTR_CBANK_PARAM_SIZE
	.align		4
.L_131:
        /*0050*/ 	.byte	0x03, 0x19
        /*0052*/ 	.short	0x000c


	//----- nvinfo : EIATTR_PARAM_CBANK
	.align		4
        /*0054*/ 	.byte	0x04, 0x0a
        /*0056*/ 	.short	(.L_133 - .L_132)
	.align		4
.L_132:
        /*0058*/ 	.word	index@(.nv.constant0._Z11l2normalizePfi)
        /*005c*/ 	.short	0x0380
        /*005e*/ 	.short	0x000c


	//----- nvinfo : EIATTR_SW_WAR
	.align		4
.L_133:
        /*0060*/ 	.byte	0x04, 0x36
        /*0062*/ 	.short	(.L_135 - .L_134)
.L_134:
        /*0064*/ 	.word	0x00000008
.L_135:


//--------------------- .nv.info._Z14tokenize3gramsPKciPf --------------------------
	.section	.nv.info._Z14tokenize3gramsPKciPf,"",@"SHT_CUDA_INFO"
	.sectionflags	@""
	.align	4


	//----- nvinfo : EIATTR_CUDA_API_VERSION
	.align		4
        /*0000*/ 	.byte	0x04, 0x37
        /*0002*/ 	.short	(.L_137 - .L_136)
.L_136:
        /*0004*/ 	.word	0x00000082


	//----- nvinfo : EIATTR_KPARAM_INFO
	.align		4
.L_137:
        /*0008*/ 	.byte	0x04, 0x17
        /*000a*/ 	.short	(.L_139 - .L_138)
.L_138:
        /*000c*/ 	.word	0x00000000
        /*0010*/ 	.short	0x0002
        /*0012*/ 	.short	0x0010
        /*0014*/ 	.byte	0x00, 0xf5, 0x21, 0x00


	//----- nvinfo : EIATTR_KPARAM_INFO
	.align		4
.L_139:
        /*0018*/ 	.byte	0x04, 0x17
        /*001a*/ 	.short	(.L_141 - .L_140)
.L_140:
        /*001c*/ 	.word	0x00000000
        /*0020*/ 	.short	0x0001
        /*0022*/ 	.short	0x0008
        /*0024*/ 	.byte	0x00, 0xf0, 0x11, 0x00


	//----- nvinfo : EIATTR_KPARAM_INFO
	.align		4
.L_141:
        /*0028*/ 	.byte	0x04, 0x17
        /*002a*/ 	.short	(.L_143 - .L_142)
.L_142:
        /*002c*/ 	.word	0x00000000
        /*0030*/ 	.short	0x0000
        /*0032*/ 	.short	0x0000
        /*0034*/ 	.byte	0x00, 0xf5, 0x21, 0x00


	//----- nvinfo : EIATTR_SPARSE_MMA_MASK
	.align		4
.L_143:
        /*0038*/ 	.byte	0x03, 0x50
        /*003a*/ 	.short	0x0000


	//----- nvinfo : EIATTR_MAXREG_COUNT
	.align		4
        /*003c*/ 	.byte	0x03, 0x1b
        /*003e*/ 	.short	0x00ff


	//----- nvinfo : EIATTR_MERCURY_ISA_VERSION
	.align		4
        /*0040*/ 	.byte	0x03, 0x5f
        /*0042*/ 	.short	0x0101


	//----- nvinfo : EIATTR_VRC_CTA_INIT_COUNT
	.align		4
        /*0044*/ 	.byte	0x02, 0x4a
	.zero		1
	.zero		1


	//----- nvinfo : EIATTR_EXIT_INSTR_OFFSETS
	.align		4
        /*0048*/ 	.byte	0x04, 0x1c
        /*004a*/ 	.short	(.L_145 - .L_144)


	//   ....[0]....
.L_144:
        /*004c*/ 	.word	0x00000080


	//   ....[1]....
        /*0050*/ 	.word	0x000001c0


	//----- nvinfo : EIATTR_CBANK_PARAM_SIZE
	.align		4
.L_145:
        /*0054*/ 	.byte	0x03, 0x19
        /*0056*/ 	.short	0x0018


	//----- nvinfo : EIATTR_PARAM_CBANK
	.align		4
        /*0058*/ 	.byte	0x04, 0x0a
        /*005a*/ 	.short	(.L_147 - .L_146)
	.align		4
.L_146:
        /*005c*/ 	.word	index@(.nv.constant0._Z14tokenize3gramsPKciPf)
        /*0060*/ 	.short	0x0380
        /*0062*/ 	.short	0x0018


	//----- nvinfo : EIATTR_SW_WAR
	.align		4
.L_147:
        /*0064*/ 	.byte	0x04, 0x36
        /*0066*/ 	.short	(.L_149 - .L_148)
.L_148:
        /*0068*/ 	.word	0x00000008
.L_149:


//--------------------- .nv.callgraph             --------------------------
	.section	.nv.callgraph,"",@"SHT_CUDA_CALLGRAPH"
	.align	4
	.sectionentsize	8
	.align		4
        /*0000*/ 	.word	0x00000000
	.align		4
        /*0004*/ 	.word	0xffffffff
	.align		4
        /*0008*/ 	.word	0x00000000
	.align		4
        /*000c*/ 	.word	0xfffffffe
	.align		4
        /*0010*/ 	.word	0x00000000
	.align		4
        /*0014*/ 	.word	0xfffffffd
	.align		4
        /*0018*/ 	.word	0x00000000
	.align		4
        /*001c*/ 	.word	0xfffffffc


//--------------------- .nv.constant2._Z12fuseDecisionPKfiS0_ffffPKiS2_S2_S2_PiS3_S3_S3_S3_ --------------------------
	.section	.nv.constant2._Z12fuseDecisionPKfiS0_ffffPKiS2_S2_S2_PiS3_S3_S3_S3_,"a",@progbits
	.sectionflags	@""
	.align	4
.nv.constant2._Z12fuseDecisionPKfiS0_ffffPKiS2_S2_S2_PiS3_S3_S3_S3_:
        /*0000*/ 	.byte	0x50, 0x04, 0x00, 0x00, 0xe0, 0x03, 0x00, 0x00, 0x20, 0x06, 0x00, 0x00, 0xc0, 0x05, 0x00, 0x00
        /*0010*/ 	.byte	0x50, 0x05, 0x00, 0x00, 0x20, 0x06, 0x00, 0x00


//--------------------- .text._Z12fuseDecisionPKfiS0_ffffPKiS2_S2_S2_PiS3_S3_S3_S3_ --------------------------
	.section	.text._Z12fuseDecisionPKfiS0_ffffPKiS2_S2_S2_PiS3_S3_S3_S3_,"ax",@progbits
	.align	128
        .global         _Z12fuseDecisionPKfiS0_ffffPKiS2_S2_S2_PiS3_S3_S3_S3_
        .type           _Z12fuseDecisionPKfiS0_ffffPKiS2_S2_S2_PiS3_S3_S3_S3_,@function
        .size           _Z12fuseDecisionPKfiS0_ffffPKiS2_S2_S2_PiS3_S3_S3_S3_,(.L_x_71 - _Z12fuseDecisionPKfiS0_ffffPKiS2_S2_S2_PiS3_S3_S3_S3_)
        .other          _Z12fuseDecisionPKfiS0_ffffPKiS2_S2_S2_PiS3_S3_S3_S3_,@"STO_CUDA_ENTRY STV_DEFAULT"
_Z12fuseDecisionPKfiS0_ffffPKiS2_S2_S2_PiS3_S3_S3_S3_:
.text._Z12fuseDecisionPKfiS0_ffffPKiS2_S2_S2_PiS3_S3_S3_S3_:
[----:B------:R-:W-:Y:S01]  /*0000*/  LDC R1, c[0x0][0x37c] ;  /* 0x0000df00ff017b82 */ /* 0x000fe20000000800 */
[----:B------:R-:W0:Y:S01]  /*0010*/  S2R R6, SR_TID.X ;  /* 0x0000000000067919 */ /* 0x000e220000002100 */
[----:B------:R-:W1:Y:S01]  /*0020*/  LDCU.64 UR6, c[0x0][0x358] ;  /* 0x00006b00ff0677ac */ /* 0x000e620008000a00 */
[----:B------:R-:W-:Y:S01]  /*0030*/  BSSY.RECONVERGENT B0, `(.L_x_0) ;  /* 0x000000a000007945 */ /* 0x000fe20003800200 */
[----:B0-----:R-:W-:-:S13]  /*0040*/  ISETP.NE.AND P0, PT, R6, RZ, PT ;  /* 0x000000ff0600720c */ /* 0x001fda0003f05270 */
[----:B-1----:R-:W-:Y:S05]  /*0050*/  @P0 BRA `(.L_x_1) ;  /* 0x00000000001c0947 */ /* 0x002fea0003800000 */
[----:B------:R-:W0:Y:S02]  /*0060*/  LDC.64 R2, c[0x0][0x380] ;  /* 0x0000e000ff027b82 */ /* 0x000e240000000a00 */
[----:B0-----:R-:W2:Y:S06]  /*0070*/  LDG.E.CONSTANT R5, desc[UR6][R2.64] ;  /* 0x0000000602057981 */ /* 0x001eac000c1e9900 */
[----:B------:R-:W0:Y:S01]  /*0080*/  S2UR UR5, SR_CgaCtaId ;  /* 0x00000000000579c3 */ /* 0x000e220000008800 */
[----:B------:R-:W-:Y:S01]  /*0090*/  UMOV UR4, 0x400 ;  /* 0x0000040000047882 */ /* 0x000fe20000000000 */
[----:B------:R-:W-:Y:S01]  /*00a0*/  IMAD.MOV.U32 R4, RZ, RZ, RZ ;  /* 0x000000ffff047224 */ /* 0x000fe200078e00ff */
[----:B0-----:R-:W-:-:S09]  /*00b0*/  ULEA UR4, UR5, UR4, 0x18 ;  /* 0x0000000405047291 */ /* 0x001fd2000f8ec0ff */
[----:B--2---:R0:W-:Y:S03]  /*00c0*/  STS.64 [UR4], R4 ;  /* 0x00000004ff007988 */ /* 0x0041e60008000a04 */
.L_x_1:
[----:B------:R-:W-:Y:S05]  /*00d0*/  BSYNC.RECONVERGENT B0 ;  /* 0x0000000000007941 */ /* 0x000fea0003800200 */
.L_x_0:
[----:B------:R-:W1:Y:S01]  /*00e0*/  LDCU UR4, c[0x0][0x388] ;  /* 0x00007100ff0477ac */ /* 0x000e620008000800 */
[----:B------:R-:W-:Y:S01]  /*00f0*/  BSSY.RECONVERGENT B0, `(.L_x_2) ;  /* 0x0000017000007945 */ /* 0x000fe20003800200 */
[----:B------:R-:W-:Y:S01]  /*0100*/  BAR.SYNC.DEFER_BLOCKING 0x0 ;  /* 0x0000000000007b1d */ /* 0x000fe20000010000 */
[----:B------:R-:W-:-:S05]  /*0110*/  ISETP.NE.AND P0, PT, R6, RZ, PT ;  /* 0x000000ff0600720c */ /* 0x000fca0003f05270 */
[----:B------:R-:W2:Y:S01]  /*0120*/  LDCU UR8, c[0x0][0x388] ;  /* 0x00007100ff0877ac */ /* 0x000ea20008000800 */
[----:B-1----:R-:W-:-:S13]  /*0130*/  ISETP.GE.AND P1, PT, R6, UR4, PT ;  /* 0x0000000406007c0c */ /* 0x002fda000bf26270 */
[----:B--2---:R-:W-:Y:S05]  /*0140*/  @P1 BRA `(.L_x_3) ;  /* 0x0000000000441947 */ /* 0x004fea0003800000 */
[----:B------:R-:W1:Y:S01]  /*0150*/  S2UR UR5, SR_CgaCtaId ;  /* 0x00000000000579c3 */ /* 0x000e620000008800 */
[----:B------:R-:W-:-:S07]  /*0160*/  UMOV UR4, 0x400 ;  /* 0x0000040000047882 */ /* 0x000fce0000000000 */
[----:B------:R-:W2:Y:S08]  /*0170*/  LDC R9, c[0x0][0x360] ;  /* 0x0000d800ff097b82 */ /* 0x000eb00000000800 */
[----:B0-----:R-:W0:Y:S01]  /*0180*/  LDC.64 R4, c[0x0][0x380] ;  /* 0x0000e000ff047b82 */ /* 0x001e220000000a00 */
[----:B-1----:R-:W-:-:S09]  /*0190*/  ULEA UR4, UR5, UR4, 0x18 ;  /* 0x0000000405047291 */ /* 0x002fd2000f8ec0ff */
[----:B------:R-:W1:Y:S03]  /*01a0*/  LDS R0, [UR4+0x4] ;  /* 0x00000404ff007984 */ /* 0x000e660008000800 */
.L_x_4:
[----:B0-----:R-:W-:-:S05]  /*01b0*/  IMAD.WIDE R2, R6, 0x4, R4 ;  /* 0x0000000406027825 */ /* 0x001fca00078e0204 */
[----:B------:R-:W1:Y:S02]  /*01c0*/  LDG.E.CONSTANT R7, desc[UR6][R2.64] ;  /* 0x0000000602077981 */ /* 0x000e64000c1e9900 */
[----:B-1----:R-:W-:-:S13]  /*01d0*/  FSETP.GT.AND P1, PT, R7, R0, PT ;  /* 0x000000000700720b */ /* 0x002fda0003f24000 */
[----:B------:R-:W0:Y:S01]  /*01e0*/  @P1 S2R R11, SR_CgaCtaId ;  /* 0x00000000000b1919 */ /* 0x000e220000008800 */
[----:B------:R-:W-:Y:S01]  /*01f0*/  @P1 MOV R8, 0x400 ;  /* 0x0000040000081802 */ /* 0x000fe20000000f00 */
[----:B------:R-:W-:-:S03]  /*0200*/  @P1 IMAD.MOV.U32 R0, RZ, RZ, R7 ;  /* 0x000000ffff001224 */ /* 0x000fc600078e0007 */
[----:B0-----:R-:W-:-:S05]  /*0210*/  @P1 LEA R8, R11, R8, 0x18 ;  /* 0x000000080b081211 */ /* 0x001fca00078ec0ff */
[----:B------:R2:W-:Y:S02]  /*0220*/  @P1 STS.64 [R8], R6 ;  /* 0x0000000608001388 */ /* 0x0005e40000000a00 */
[----:B--2---:R-:W-:-:S05]  /*0230*/  IMAD.IADD R6, R9, 0x1, R6 ;  /* 0x0000000109067824 */ /* 0x004fca00078e0206 */
[----:B------:R-:W-:-:S13]  /*0240*/  ISETP.GE.AND P2, PT, R6, UR8, PT ;  /* 0x0000000806007c0c */ /* 0x000fda000bf46270 */
[----:B------:R-:W-:Y:S05]  /*0250*/  @!P2 BRA `(.L_x_4) ;  /* 0xfffffffc00d4a947 */ /* 0x000fea000383ffff */
.L_x_3:
[----:B------:R-:W-:Y:S05]  /*0260*/  BSYNC.RECONVERGENT B0 ;  /* 0x0000000000007941 */ /* 0x000fea0003800200 */
.L_x_2:
[----:B------:R-:W-:Y:S06]  /*0270*/  BAR.SYNC.DEFER_BLOCKING 0x0 ;  /* 0x0000000000007b1d */ /* 0x000fec0000010000 */
[----:B------:R-:W-:Y:S05]  /*0280*/  @P0 EXIT ;  /* 0x000000000000094d */ /* 0x000fea0003800000 */
[----:B------:R-:W1:Y:S08]  /*0290*/  LDC.64 R8, c[0x0][0x3a8] ;  /* 0x0000ea00ff087b82 */ /* 0x000e700000000a00 */
[----:B------:R-:W2:Y:S08]  /*02a0*/  LDC.64 R10, c[0x0][0x3b0] ;  /* 0x0000ec00ff0a7b82 */ /* 0x000eb00000000a00 */
[----:B------:R-:W3:Y:S08]  /*02b0*/  LDC.64 R12, c[0x0][0x3b8] ;  /* 0x0000ee00ff0c7b82 */ /* 0x000ef00000000a00 */
[----:B0-----:R-:W0:Y:S01]  /*02c0*/  LDC.64 R4, c[0x0][0x3c0] ;  /* 0x0000f000ff047b82 */ /* 0x001e220000000a00 */
[----:B-1----:R1:W5:Y:S04]  /*02d0*/  LDG.E.CONSTANT R0, desc[UR6][R8.64] ;  /* 0x0000000608007981 */ /* 0x002368000c1e9900 */
[----:B--2---:R1:W5:Y:S04]  /*02e0*/  LDG.E.CONSTANT R2, desc[UR6][R10.64] ;  /* 0x000000060a027981 */ /* 0x004368000c1e9900 */
[----:B---3--:R1:W5:Y:S04]  /*02f0*/  LDG.E.CONSTANT R3, desc[UR6][R12.64] ;  /* 0x000000060c037981 */ /* 0x008368000c1e9900 */
[----:B0-----:R1:W5:Y:S01]  /*0300*/  LDG.E.CONSTANT R4, desc[UR6][R4.64] ;  /* 0x0000000604047981 */ /* 0x001362000c1e9900 */
[----:B------:R-:W0:Y:S01]  /*0310*/  S2UR UR5, SR_CgaCtaId ;  /* 0x00000000000579c3 */ /* 0x000e220000008800 */
[----:B------:R-:W-:-:S07]  /*0320*/  UMOV UR4, 0x400 ;  /* 0x0000040000047882 */ /* 0x000fce0000000000 */
[----:B------:R-:W2:Y:S01]  /*0330*/  LDC.64 R6, c[0x0][0x3c8] ;  /* 0x0000f200ff067b82 */ /* 0x000ea20000000a00 */
[----:B0-----:R-:W-:-:S09]  /*0340*/  ULEA UR4, UR5, UR4, 0x18 ;  /* 0x0000000405047291 */ /* 0x001fd2000f8ec0ff */
[----:B------:R-:W2:Y:S04]  /*0350*/  LDS R15, [UR4] ;  /* 0x00000004ff0f7984 */ /* 0x000ea80008000800 */
[----:B--2---:R1:W-:Y:S01]  /*0360*/  STG.E desc[UR6][R6.64], R15 ;  /* 0x0000000f06007986 */ /* 0x0043e2000c101906 */
[----:B------:R-:W-:-:S13]  /*0370*/  ISETP.GT.AND P0, PT, R15, 0x1, PT ;  /* 0x000000010f00780c */ /* 0x000fda0003f04270 */
[----:B-1----:R-:W-:Y:S05]  /*0380*/  @P0 BRA `(.L_x_5) ;  /* 0x0000000000580947 */ /* 0x002fea0003800000 */
[----:B------:R-:W-:-:S05]  /*0390*/  VIMNMX.U32 R15, PT, PT, R15, 0x2, PT ;  /* 0x000000020f0f7848 */ /* 0x000fca0003fe0000 */
[----:B------:R-:W-:-:S04]  /*03a0*/  IMAD.SHL.U32 R15, R15, 0x4, RZ ;  /* 0x000000040f0f7824 */ /* 0x000fc800078e00ff */
[----:B------:R-:W0:Y:S02]  /*03b0*/  LDC R6, c[0x2][R15] ;  /* 0x008000000f067b82 */ /* 0x000e240000000800 */
[----:B0-----:R-:W-:-:S04]  /*03c0*/  SHF.R.S32.HI R7, RZ, 0x1f, R6 ;  /* 0x0000001fff077819 */ /* 0x001fc80000011406 */
.L_x_59:
[----:B------:R-:W-:Y:S05]  /*03d0*/  BRX R6 -0x3e0                                                           (*"BRANCH_TARGETS .L_x_60,.L_x_61,.L_x_6"*) ;  /* 0xfffffffc06087949 */ /* 0x000fea000383ffff */
.L_x_61:
[----:B------:R-:W0:Y:S01]  /*03e0*/  LDC.64 R6, c[0x0][0x390] ;  /* 0x0000e400ff067b82 */ /* 0x000e220000000a00 */
[----:B------:R-:W1:Y:S01]  /*03f0*/  LDCU UR4, c[0x0][0x398] ;  /* 0x00007300ff0477ac */ /* 0x000e620008000800 */
[----:B0-----:R-:W1:Y:S01]  /*0400*/  LDG.E.CONSTANT R6, desc[UR6][R6.64+0x4] ;  /* 0x0000040606067981 */ /* 0x001e62000c1e9900 */
[----:B-----5:R-:W-:Y:S02]  /*0410*/  IADD3 R2, PT, PT, -R2, 0x1, RZ ;  /* 0x0000000102027810 */ /* 0x020fe40007ffe1ff */
[----:B-1----:R-:W-:-:S04]  /*0420*/  FSETP.GEU.AND P0, PT, R6, UR4, PT ;  /* 0x0000000406007c0b */ /* 0x002fc8000bf0e000 */
[----:B------:R-:W-:Y:S01]  /*0430*/  SEL R2, R2, 0x1, P0 ;  /* 0x0000000102027807 */ /* 0x000fe20000000000 */
[----:B------:R-:W-:Y:S08]  /*0440*/  BRA `(.L_x_6) ;  /* 0x0000000000747947 */ /* 0x000ff00003800000 */
.L_x_60:
[----:B------:R-:W0:Y:S01]  /*0450*/  LDC.64 R6, c[0x0][0x390] ;  /* 0x0000e400ff067b82 */ /* 0x000e220000000a00 */
[----:B------:R-:W1:Y:S01]  /*0460*/  LDCU UR4, c[0x0][0x3a0] ;  /* 0x00007400ff0477ac */ /* 0x000e620008000800 */
[----:B0-----:R-:W1:Y:S04]  /*0470*/  LDG.E.CONSTANT R8, desc[UR6][R6.64+0xc] ;  /* 0x00000c0606087981 */ /* 0x001e68000c1e9900 */
[----:B------:R-:W2:Y:S01]  /*0480*/  LDG.E.CONSTANT R5, desc[UR6][R6.64] ;  /* 0x0000000606057981 */ /* 0x000ea2000c1e9900 */
[----:B-----5:R-:W-:Y:S02]  /*0490*/  IADD3 R0, PT, PT, -R0, 0x1, RZ ;  /* 0x0000000100007810 */ /* 0x020fe40007ffe1ff */
[----:B-1----:R-:W-:Y:S02]  /*04a0*/  FSETP.GT.AND P0, PT, R8, UR4, PT ;  /* 0x0000000408007c0b */ /* 0x002fe4000bf04000 */
[----:B--2---:R-:W-:-:S02]  /*04b0*/  FSETP.GE.AND P1, PT, R5, 0.5, PT ;  /* 0x3f0000000500780b */ /* 0x004fc40003f26000 */
[----:B------:R-:W-:-:S04]  /*04c0*/  SEL R0, R0, 0x1, !P0 ;  /* 0x0000000100007807 */ /* 0x000fc80004000000 */
[----:B------:R-:W-:Y:S01]  /*04d0*/  SEL R0, R0, 0x1, !P1 ;  /* 0x0000000100007807 */ /* 0x000fe20004800000 */
[----:B------:R-:W-:Y:S06]  /*04e0*/  BRA `(.L_x_6) ;  /* 0x00000000004c7947 */ /* 0x000fec0003800000 */
.L_x_5:
[----:B------:R-:W-:-:S05]  /*04f0*/  IMAD.MOV.U32 R6, RZ, RZ, -0x2 ;  /* 0xfffffffeff067424 */ /* 0x000fca00078e00ff */
[----:B------:R-:W-:-:S05]  /*0500*/  VIADDMNMX.U32 R15, R15, R6, 0x2, PT ;  /* 0x000000020f0f7446 */ /* 0x000fca0003800006 */
[----:B------:R-:W-:-:S04]  /*0510*/  IMAD.SHL.U32 R15, R15, 0x4, RZ ;  /* 0x000000040f0f7824 */ /* 0x000fc800078e00ff */
[----:B------:R-:W0:Y:S02]  /*0520*/  LDC R6, c[0x2][R15+0xc] ;  /* 0x008003000f067b82 */ /* 0x000e240000000800 */
[----:B0-----:R-:W-:-:S04]  /*0530*/  SHF.R.S32.HI R7, RZ, 0x1f, R6 ;  /* 0x0000001fff077819 */ /* 0x001fc80000011406 */
.L_x_63:
[----:B------:R-:W-:Y:S05]  /*0540*/  BRX R6 -0x550                                                           (*"BRANCH_TARGETS .L_x_64,.L_x_65,.L_x_6"*) ;  /* 0xfffffff806ac7949 */ /* 0x000fea000383ffff */
.L_x_65:
[----:B------:R-:W0:Y:S01]  /*0550*/  LDC.64 R6, c[0x0][0x390] ;  /* 0x0000e400ff067b82 */ /* 0x000e220000000a00 */
[----:B------:R-:W1:Y:S01]  /*0560*/  LDCU UR4, c[0x0][0x3a4] ;  /* 0x00007480ff0477ac */ /* 0x000e620008000800 */
[----:B0-----:R-:W1:Y:S01]  /*0570*/  LDG.E.CONSTANT R6, desc[UR6][R6.64+0x10] ;  /* 0x0000100606067981 */ /* 0x001e62000c1e9900 */
[----:B-----5:R-:W-:Y:S02]  /*0580*/  IADD3 R4, PT, PT, -R4, 0x1, RZ ;  /* 0x0000000104047810 */ /* 0x020fe40007ffe1ff */
[----:B-1----:R-:W-:-:S04]  /*0590*/  FSETP.GT.AND P0, PT, R6, UR4, PT ;  /* 0x0000000406007c0b */ /* 0x002fc8000bf04000 */
[----:B------:R-:W-:Y:S01]  /*05a0*/  SEL R4, R4, 0x1, !P0 ;  /* 0x0000000104047807 */ /* 0x000fe20004000000 */
[----:B------:R-:W-:Y:S08]  /*05b0*/  BRA `(.L_x_6) ;  /* 0x0000000000187947 */ /* 0x000ff00003800000 */
.L_x_64:
[----:B------:R-:W0:Y:S01]  /*05c0*/  LDC.64 R6, c[0x0][0x390] ;  /* 0x0000e400ff067b82 */ /* 0x000e220000000a00 */
[----:B------:R-:W1:Y:S01]  /*05d0*/  LDCU UR4, c[0x0][0x39c] ;  /* 0x00007380ff0477ac */ /* 0x000e620008000800 */
[----:B0-----:R-:W1:Y:S01]  /*05e0*/  LDG.E.CONSTANT R6, desc[UR6][R6.64+0x8] ;  /* 0x0000080606067981 */ /* 0x001e62000c1e9900 */
[----:B-----5:R-:W-:Y:S02]  /*05f0*/  IADD3 R3, PT, PT, -R3, 0x1, RZ ;  /* 0x0000000103037810 */ /* 0x020fe40007ffe1ff */
[----:B-1----:R-:W-:-:S04]  /*0600*/  FSETP.GT.AND P0, PT, R6, UR4, PT ;  /* 0x0000000406007c0b */ /* 0x002fc8000bf04000 */
[----:B------:R-:W-:-:S09]  /*0610*/  SEL R3, R3, 0x1, !P0 ;  /* 0x0000000103037807 */ /* 0x000fd20004000000 */
.L_x_6:
[----:B------:R-:W0:Y:S08]  /*0620*/  LDC.64 R6, c[0x0][0x3d0] ;  /* 0x0000f400ff067b82 */ /* 0x000e300000000a00 */
[----:B------:R-:W1:Y:S08]  /*0630*/  LDC.64 R8, c[0x0][0x3d8] ;  /* 0x0000f600ff087b82 */ /* 0x000e700000000a00 */
[----:B------:R-:W2:Y:S08]  /*0640*/  LDC.64 R10, c[0x0][0x3e0] ;  /* 0x0000f800ff0a7b82 */ /* 0x000eb00000000a00 */
[----:B------:R-:W3:Y:S01]  /*0650*/  LDC.64 R12, c[0x0][0x3e8] ;  /* 0x0000fa00ff0c7b82 */ /* 0x000ee20000000a00 */
[----:B0----5:R-:W-:Y:S04]  /*0660*/  STG.E desc[UR6][R6.64], R0 ;  /* 0x0000000006007986 */ /* 0x021fe8000c101906 */
[----:B-1----:R-:W-:Y:S04]  /*0670*/  STG.E desc[UR6][R8.64], R2 ;  /* 0x0000000208007986 */ /* 0x002fe8000c101906 */
[----:B--2---:R-:W-:Y:S04]  /*0680*/  STG.E desc[UR6][R10.64], R3 ;  /* 0x000000030a007986 */ /* 0x004fe8000c101906 */
[----:B---3--:R-:W-:Y:S01]  /*0690*/  STG.E desc[UR6][R12.64], R4 ;  /* 0x000000040c007986 */ /* 0x008fe2000c101906 */
[----:B------:R-:W-:Y:S05]  /*06a0*/  EXIT ;  /* 0x000000000000794d */ /* 0x000fea0003800000 */
.L_x_7:
[----:B------:R-:W-:-:S00]  /*06b0*/  BRA `(.L_x_7) ;  /* 0xfffffffc00fc7947 */ /* 0x000fc0000383ffff */
[----:B------:R-:W-:-:S00]  /*06c0*/  NOP ;  /* 0x0000000000007918 */ /* 0x000fc00000000000 */
        /* <DEDUP_REMOVED lines=11> */
.L_x_71:


//--------------------- .text._Z17window_stats_lastPKfiiiPfS1_ --------------------------
	.section	.text._Z17window_stats_lastPKfiiiPfS1_,"ax",@progbits
	.align	128
        .global         _Z17window_stats_lastPKfiiiPfS1_
        .type           _Z17window_stats_lastPKfiiiPfS1_,@function
        .size           _Z17window_stats_lastPKfiiiPfS1_,(.L_x_68 - _Z17window_stats_lastPKfiiiPfS1_)
        .other          _Z17window_stats_lastPKfiiiPfS1_,@"STO_CUDA_ENTRY STV_DEFAULT"
_Z17window_stats_lastPKfiiiPfS1_:
.text._Z17window_stats_lastPKfiiiPfS1_:
[----:B------:R-:W-:Y:S01]  /*0000*/  LDC R1, c[0x0][0x37c] ;  /* 0x0000df00ff017b82 */ /* 0x000fe20000000800 */
[----:B------:R-:W0:Y:S01]  /*0010*/  S2R R2, SR_CTAID.X ;  /* 0x0000000000027919 */ /* 0x000e220000002500 */
[----:B------:R-:W0:Y:S02]  /*0020*/  LDCU UR5, c[0x0][0x38c] ;  /* 0x00007180ff0577ac */ /* 0x000e240008000800 */
[----:B0-----:R-:W-:-:S13]  /*0030*/  ISETP.GE.AND P0, PT, R2, UR5, PT ;  /* 0x0000000502007c0c */ /* 0x001fda000bf06270 */
[----:B------:R-:W-:Y:S05]  /*0040*/  @P0 EXIT ;  /* 0x000000000000094d */ /* 0x000fea0003800000 */
[----:B------:R-:W0:Y:S01]  /*0050*/  S2R R10, SR_TID.X ;  /* 0x00000000000a7919 */ /* 0x000e220000002100 */
[----:B------:R-:W0:Y:S01]  /*0060*/  LDCU UR6, c[0x0][0x390] ;  /* 0x00007200ff0677ac */ /* 0x000e220008000800 */
[----:B------:R-:W-:Y:S01]  /*0070*/  BSSY.RECONVERGENT B0, `(.L_x_8) ;  /* 0x0000017000007945 */ /* 0x000fe20003800200 */
[----:B------:R-:W-:Y:S01]  /*0080*/  IMAD.MOV.U32 R0, RZ, RZ, RZ ;  /* 0x000000ffff007224 */ /* 0x000fe200078e00ff */
[----:B------:R-:W1:Y:S01]  /*0090*/  LDCU.64 UR8, c[0x0][0x358] ;  /* 0x00006b00ff0877ac */ /* 0x000e620008000a00 */
[----:B------:R-:W-:Y:S01]  /*00a0*/  IMAD.MOV.U32 R3, RZ, RZ, RZ ;  /* 0x000000ffff037224 */ /* 0x000fe200078e00ff */
[----:B0-----:R-:W-:-:S13]  /*00b0*/  ISETP.GE.AND P0, PT, R10, UR6, PT ;  /* 0x000000060a007c0c */ /* 0x001fda000bf06270 */
[----:B-1----:R-:W-:Y:S05]  /*00c0*/  @P0 BRA `(.L_x_9) ;  /* 0x0000000000440947 */ /* 0x002fea0003800000 */
[----:B------:R-:W0:Y:S01]  /*00d0*/  LDCU UR4, c[0x0][0x388] ;  /* 0x00007100ff0477ac */ /* 0x000e220008000800 */
[----:B------:R-:W1:Y:S01]  /*00e0*/  LDC R12, c[0x0][0x360] ;  /* 0x0000d800ff0c7b82 */ /* 0x000e620000000800 */
[----:B------:R-:W-:Y:S01]  /*00f0*/  IMAD.MOV.U32 R3, RZ, RZ, RZ ;  /* 0x000000ffff037224 */ /* 0x000fe200078e00ff */
[----:B------:R-:W-:Y:S01]  /*0100*/  MOV R9, R10 ;  /* 0x0000000a00097202 */ /* 0x000fe20000000f00 */
[----:B------:R-:W-:-:S05]  /*0110*/  IMAD.MOV.U32 R0, RZ, RZ, RZ ;  /* 0x000000ffff007224 */ /* 0x000fca00078e00ff */
[----:B------:R-:W2:Y:S01]  /*0120*/  LDC.64 R6, c[0x0][0x380] ;  /* 0x0000e000ff067b82 */ /* 0x000ea20000000a00 */
[----:B0-----:R-:W-:-:S06]  /*0130*/  UIADD3 UR4, UPT, UPT, UR4, -UR6, URZ ;  /* 0x8000000604047290 */ /* 0x001fcc000fffe0ff */
[----:B------:R-:W-:-:S07]  /*0140*/  VIMNMX R8, PT, PT, RZ, UR4, !PT ;  /* 0x00000004ff087c48 */ /* 0x000fce000ffe0100 */
.L_x_10:
[----:B------:R-:W-:-:S04]  /*0150*/  IMAD.IADD R5, R8, 0x1, R9 ;  /* 0x0000000108057824 */ /* 0x000fc800078e0209 */
[----:B------:R-:W-:-:S04]  /*0160*/  IMAD R5, R5, UR5, R2 ;  /* 0x0000000505057c24 */ /* 0x000fc8000f8e0202 */
[----:B--2---:R-:W-:-:S06]  /*0170*/  IMAD.WIDE R4, R5, 0x4, R6 ;  /* 0x0000000405047825 */ /* 0x004fcc00078e0206 */
[----:B------:R-:W2:Y:S01]  /*0180*/  LDG.E.CONSTANT R4, desc[UR8][R4.64] ;  /* 0x0000000804047981 */ /* 0x000ea2000c1e9900 */
[----:B-1----:R-:W-:-:S05]  /*0190*/  IMAD.IADD R9, R12, 0x1, R9 ;  /* 0x000000010c097824 */ /* 0x002fca00078e0209 */
[----:B------:R-:W-:Y:S01]  /*01a0*/  ISETP.GE.AND P0, PT, R9, UR6, PT ;  /* 0x0000000609007c0c */ /* 0x000fe2000bf06270 */
[C---:B--2---:R-:W-:Y:S01]  /*01b0*/  FADD R0, R4.reuse, R0 ;  /* 0x0000000004007221 */ /* 0x044fe20000000000 */
[----:B------:R-:W-:-:S11]  /*01c0*/  FFMA R3, R4, R4, R3 ;  /* 0x0000000404037223 */ /* 0x000fd60000000003 */
[----:B------:R-:W-:Y:S05]  /*01d0*/  @!P0 BRA `(.L_x_10) ;  /* 0xfffffffc00dc8947 */ /* 0x000fea000383ffff */
.L_x_9:
[----:B------:R-:W-:Y:S05]  /*01e0*/  BSYNC.RECONVERGENT B0 ;  /* 0x0000000000007941 */ /* 0x000fea0003800200 */
.L_x_8:
[----:B------:R-:W0:Y:S01]  /*01f0*/  S2UR UR6, SR_CgaCtaId ;  /* 0x00000000000679c3 */ /* 0x000e220000008800 */
[----:B------:R-:W-:Y:S02]  /*0200*/  UMOV UR4, 0x400 ;  /* 0x0000040000047882 */ /* 0x000fe40000000000 */
[----:B------:R-:W-:Y:S02]  /*0210*/  UIADD3 UR5, UPT, UPT, UR4, 0x400, URZ ;  /* 0x0000040004057890 */ /* 0x000fe4000fffe0ff */
[----:B0-----:R-:W-:Y:S02]  /*0220*/  ULEA UR4, UR6, UR4, 0x18 ;  /* 0x0000000406047291 */ /* 0x001fe4000f8ec0ff */
[----:B------:R-:W-:-:S04]  /*0230*/  ULEA UR5, UR6, UR5, 0x18 ;  /* 0x0000000506057291 */ /* 0x000fc8000f8ec0ff */
[C---:B------:R-:W-:Y:S02]  /*0240*/  LEA R5, R10.reuse, UR4, 0x2 ;  /* 0x000000040a057c11 */ /* 0x040fe4000f8e10ff */
[----:B------:R-:W-:-:S03]  /*0250*/  LEA R4, R10, UR5, 0x2 ;  /* 0x000000050a047c11 */ /* 0x000fc6000f8e10ff */
[----:B------:R-:W0:Y:S01]  /*0260*/  LDCU UR4, c[0x0][0x360] ;  /* 0x00006c00ff0477ac */ /* 0x000e220008000800 */
[----:B------:R1:W-:Y:S04]  /*0270*/  STS [R5], R0 ;  /* 0x0000000005007388 */ /* 0x0003e80000000800 */
[----:B------:R1:W-:Y:S01]  /*0280*/  STS [R4], R3 ;  /* 0x0000000304007388 */ /* 0x0003e20000000800 */
[----:B0-----:R-:W-:Y:S01]  /*0290*/  UISETP.GE.U32.AND UP0, UPT, UR4, 0x2, UPT ;  /* 0x000000020400788c */ /* 0x001fe2000bf06070 */
[----:B------:R-:W-:Y:S08]  /*02a0*/  BAR.SYNC.DEFER_BLOCKING 0x0 ;  /* 0x0000000000007b1d */ /* 0x000ff00000010000 */
[----:B-1----:R-:W-:Y:S05]  /*02b0*/  BRA.U !UP0, `(.L_x_11) ;  /* 0x0000000108507547 */ /* 0x002fea000b800000 */
[----:B------:R-:W-:-:S07]  /*02c0*/  MOV R0, UR4 ;  /* 0x0000000400007c02 */ /* 0x000fce0008000f00 */
.L_x_14:
[----:B------:R-:W-:Y:S01]  /*02d0*/  SHF.R.U32.HI R11, RZ, 0x1, R0 ;  /* 0x00000001ff0b7819 */ /* 0x000fe20000011600 */
[----:B------:R-:W-:Y:S03]  /*02e0*/  BSSY.RECONVERGENT B0, `(.L_x_12) ;  /* 0x000000d000007945 */ /* 0x000fe60003800200 */
[----:B------:R-:W-:-:S13]  /*02f0*/  ISETP.GE.U32.AND P0, PT, R10, R11, PT ;  /* 0x0000000b0a00720c */ /* 0x000fda0003f06070 */
[----:B0-----:R-:W-:Y:S05]  /*0300*/  @P0 BRA `(.L_x_13) ;  /* 0x0000000000280947 */ /* 0x001fea0003800000 */
[C---:B------:R-:W-:Y:S01]  /*0310*/  IMAD R3, R11.reuse, 0x4, R5 ;  /* 0x000000040b037824 */ /* 0x040fe200078e0205 */
[----:B------:R-:W-:Y:S01]  /*0320*/  LDS R6, [R5] ;  /* 0x0000000005067984 */ /* 0x000fe20000000800 */
[----:B------:R-:W-:-:S04]  /*0330*/  IMAD R7, R11, 0x4, R4 ;  /* 0x000000040b077824 */ /* 0x000fc800078e0204 */
[----:B------:R-:W0:Y:S02]  /*0340*/  LDS R3, [R3] ;  /* 0x0000000003037984 */ /* 0x000e240000000800 */
[----:B0-----:R-:W-:-:S05]  /*0350*/  FADD R6, R3, R6 ;  /* 0x0000000603067221 */ /* 0x001fca0000000000 */
[----:B------:R-:W-:Y:S04]  /*0360*/  STS [R5], R6 ;  /* 0x0000000605007388 */ /* 0x000fe80000000800 */
[----:B------:R-:W-:Y:S04]  /*0370*/  LDS R7, [R7] ;  /* 0x0000000007077984 */ /* 0x000fe80000000800 */
[----:B------:R-:W0:Y:S02]  /*0380*/  LDS R8, [R4] ;  /* 0x0000000004087984 */ /* 0x000e240000000800 */
[----:B0-----:R-:W-:-:S05]  /*0390*/  FADD R9, R7, R8 ;  /* 0x0000000807097221 */ /* 0x001fca0000000000 */
[----:B------:R0:W-:Y:S02]  /*03a0*/  STS [R4], R9 ;  /* 0x0000000904007388 */ /* 0x0001e40000000800 */
.L_x_13:
[----:B------:R-:W-:Y:S05]  /*03b0*/  BSYNC.RECONVERGENT B0 ;  /* 0x0000000000007941 */ /* 0x000fea0003800200 */
.L_x_12:
[----:B------:R-:W-:Y:S01]  /*03c0*/  BAR.SYNC.DEFER_BLOCKING 0x0 ;  /* 0x0000000000007b1d */ /* 0x000fe20000010000 */
[----:B------:R-:W-:Y:S01]  /*03d0*/  ISETP.GT.U32.AND P0, PT, R0, 0x3, PT ;  /* 0x000000030000780c */ /* 0x000fe20003f04070 */
[----:B------:R-:W-:-:S12]  /*03e0*/  IMAD.MOV.U32 R0, RZ, RZ, R11 ;  /* 0x000000ffff007224 */ /* 0x000fd800078e000b */
[----:B------:R-:W-:Y:S05]  /*03f0*/  @P0 BRA `(.L_x_14) ;  /* 0xfffffffc00b40947 */ /* 0x000fea000383ffff */
.L_x_11:
[----:B------:R-:W-:-:S13]  /*0400*/  ISETP.NE.AND P0, PT, R10, RZ, PT ;  /* 0x000000ff0a00720c */ /* 0x000fda0003f05270 */
[----:B------:R-:W-:Y:S05]  /*0410*/  @P0 EXIT ;  /* 0x000000000000094d */ /* 0x000fea0003800000 */
[----:B------:R-:W1:Y:S01]  /*0420*/  S2UR UR5, SR_CgaCtaId ;  /* 0x00000000000579c3 */ /* 0x000e620000008800 */
[----:B------:R-:W-:Y:S02]  /*0430*/  UMOV UR4, 0x400 ;  /* 0x0000040000047882 */ /* 0x000fe40000000000 */
[----:B-1----:R-:W-:Y:S01]  /*0440*/  ULEA UR4, UR5, UR4, 0x18 ;  /* 0x0000000405047291 */ /* 0x002fe2000f8ec0ff */
[----:B------:R-:W1:Y:S08]  /*0450*/  LDCU UR5, c[0x0][0x390] ;  /* 0x00007200ff0577ac */ /* 0x000e700008000800 */
[----:B------:R-:W2:Y:S01]  /*0460*/  LDS R0, [UR4] ;  /* 0x00000004ff007984 */ /* 0x000ea20008000800 */
[----:B-1----:R-:W-:-:S04]  /*0470*/  I2FP.F32.S32 R3, UR5 ;  /* 0x0000000500037c45 */ /* 0x002fc80008201400 */
[----:B0-----:R-:W0:Y:S02]  /*0480*/  MUFU.RCP R4, R3 ;  /* 0x0000000300047308 */ /* 0x001e240000001000 */
[----:B0-----:R-:W-:-:S04]  /*0490*/  FFMA R5, -R3, R4, 1 ;  /* 0x3f80000003057423 */ /* 0x001fc80000000104 */
[----:B------:R-:W-:Y:S02]  /*04a0*/  FFMA R5, R4, R5, R4 ;  /* 0x0000000504057223 */ /* 0x000fe40000000004 */
[----:B--2---:R-:W0:Y:S02]  /*04b0*/  FCHK P0, R0, R3 ;  /* 0x0000000300007302 */ /* 0x004e240000000000 */
[----:B------:R-:W-:-:S04]  /*04c0*/  FFMA R4, R0, R5, RZ ;  /* 0x0000000500047223 */ /* 0x000fc800000000ff */
[----:B------:R-:W-:-:S04]  /*04d0*/  FFMA R6, -R3, R4, R0 ;  /* 0x0000000403067223 */ /* 0x000fc80000000100 */
[----:B------:R-:W-:Y:S01]  /*04e0*/  FFMA R4, R5, R6, R4 ;  /* 0x0000000605047223 */ /* 0x000fe20000000004 */
[----:B0-----:R-:W-:Y:S06]  /*04f0*/  @!P0 BRA `(.L_x_15) ;  /* 0x00000000000c8947 */ /* 0x001fec0003800000 */
[----:B------:R-:W-:-:S07]  /*0500*/  MOV R6, 0x520 ;  /* 0x0000052000067802 */ /* 0x000fce0000000f00 */
[----:B------:R-:W-:Y:S05]  /*0510*/  CALL.REL.NOINC `($__internal_1_$__cuda_sm3x_div_rn_noftz_f32_slowpath) ;  /* 0x0000000000f87944 */ /* 0x000fea0003c00000 */
[----:B------:R-:W-:-:S07]  /*0520*/  MOV R4, R0 ;  /* 0x0000000000047202 */ /* 0x000fce0000000f00 */
.L_x_15:
[----:B------:R-:W0:Y:S01]  /*0530*/  S2UR UR5, SR_CgaCtaId ;  /* 0x00000000000579c3 */ /* 0x000e220000008800 */
[----:B------:R-:W-:Y:S01]  /*0540*/  UMOV UR4, 0x400 ;  /* 0x0000040000047882 */ /* 0x000fe20000000000 */
[----:B------:R-:W1:Y:S02]  /*0550*/  MUFU.RCP R0, R3 ;  /* 0x0000000300007308 */ /* 0x000e640000001000 */
[----:B-1----:R-:W-:-:S04]  /*0560*/  FFMA R5, -R3, R0, 1 ;  /* 0x3f80000003057423 */ /* 0x002fc80000000100 */
[----:B------:R-:W-:Y:S01]  /*0570*/  FFMA R0, R0, R5, R0 ;  /* 0x0000000500007223 */ /* 0x000fe20000000000 */
[----:B0-----:R-:W-:-:S09]  /*0580*/  ULEA UR4, UR5, UR4, 0x18 ;  /* 0x0000000405047291 */ /* 0x001fd2000f8ec0ff */
[----:B------:R-:W0:Y:S02]  /*0590*/  LDS R6, [UR4+0x400] ;  /* 0x00040004ff067984 */ /* 0x000e240008000800 */
[----:B0-----:R-:W0:Y:S01]  /*05a0*/  FCHK P0, R6, R3 ;  /* 0x0000000306007302 */ /* 0x001e220000000000 */
[----:B------:R-:W-:-:S04]  /*05b0*/  FFMA R5, R0, R6, RZ ;  /* 0x0000000600057223 */ /* 0x000fc800000000ff */
[----:B------:R-:W-:-:S04]  /*05c0*/  FFMA R8, -R3, R5, R6 ;  /* 0x0000000503087223 */ /* 0x000fc80000000106 */
[----:B------:R-:W-:Y:S01]  /*05d0*/  FFMA R5, R0, R8, R5 ;  /* 0x0000000800057223 */ /* 0x000fe20000000005 */
[----:B0-----:R-:W-:Y:S06]  /*05e0*/  @!P0 BRA `(.L_x_16) ;  /* 0x0000000000108947 */ /* 0x001fec0003800000 */
[----:B------:R-:W-:Y:S01]  /*05f0*/  IMAD.MOV.U32 R0, RZ, RZ, R6 ;  /* 0x000000ffff007224 */ /* 0x000fe200078e0006 */
[----:B------:R-:W-:-:S07]  /*0600*/  MOV R6, 0x620 ;  /* 0x0000062000067802 */ /* 0x000fce0000000f00 */
[----:B------:R-:W-:Y:S05]  /*0610*/  CALL.REL.NOINC `($__internal_1_$__cuda_sm3x_div_rn_noftz_f32_slowpath) ;  /* 0x0000000000b87944 */ /* 0x000fea0003c00000 */
[----:B------:R-:W-:-:S07]  /*0620*/  IMAD.MOV.U32 R5, RZ, RZ, R0 ;  /* 0x000000ffff057224 */ /* 0x000fce00078e0000 */
.L_x_16:
[----:B------:R-:W0:Y:S01]  /*0630*/  LDC.64 R6, c[0x0][0x398] ;  /* 0x0000e600ff067b82 */ /* 0x000e220000000a00 */
[----:B------:R-:W-:-:S05]  /*0640*/  FFMA R5, -R4, R4, R5 ;  /* 0x0000000404057223 */ /* 0x000fca0000000105 */
[----:B------:R-:W-:-:S04]  /*0650*/  FMNMX R8, RZ, R5, !PT ;  /* 0x00000005ff087209 */ /* 0x000fc80007800000 */
[----:B------:R1:W2:Y:S01]  /*0660*/  MUFU.RSQ R3, R8 ;  /* 0x0000000800037308 */ /* 0x0002a20000001400 */
[----:B------:R-:W-:-:S05]  /*0670*/  VIADD R0, R8, 0xf3000000 ;  /* 0xf300000008007836 */ /* 0x000fca0000000000 */
[----:B------:R-:W-:Y:S01]  /*0680*/  ISETP.GT.U32.AND P0, PT, R0, 0x727fffff, PT ;  /* 0x727fffff0000780c */ /* 0x000fe20003f04070 */
[----:B0-----:R-:W-:-:S05]  /*0690*/  IMAD.WIDE.U32 R6, R2, 0x4, R6 ;  /* 0x0000000402067825 */ /* 0x001fca00078e0006 */
[----:B------:R1:W-:Y:S07]  /*06a0*/  STG.E desc[UR8][R6.64], R4 ;  /* 0x0000000406007986 */ /* 0x0003ee000c101908 */
[----:B--2---:R-:W-:Y:S05]  /*06b0*/  @!P0 BRA `(.L_x_17) ;  /* 0x0000000000108947 */ /* 0x004fea0003800000 */
[----:B-1----:R-:W-:-:S07]  /*06c0*/  MOV R6, 0x6e0 ;  /* 0x000006e000067802 */ /* 0x002fce0000000f00 */
[----:B------:R-:W-:Y:S05]  /*06d0*/  CALL.REL.NOINC `($__internal_0_$__cuda_sm20_sqrt_rn_f32_slowpath) ;  /* 0x0000000000287944 */ /* 0x000fea0003c00000 */
[----:B------:R-:W-:Y:S01]  /*06e0*/  MOV R7, R3 ;  /* 0x0000000300077202 */ /* 0x000fe20000000f00 */
[----:B------:R-:W-:Y:S06]  /*06f0*/  BRA `(.L_x_18) ;  /* 0x0000000000107947 */ /* 0x000fec0003800000 */
.L_x_17:
[----:B-1----:R-:W-:Y:S01]  /*0700*/  FMUL.FTZ R7, R8, R3 ;  /* 0x0000000308077220 */ /* 0x002fe20000410000 */
[----:B------:R-:W-:-:S03]  /*0710*/  FMUL.FTZ R3, R3, 0.5 ;  /* 0x3f00000003037820 */ /* 0x000fc60000410000 */
[----:B------:R-:W-:-:S04]  /*0720*/  FFMA R0, -R7, R7, R8 ;  /* 0x0000000707007223 */ /* 0x000fc80000000108 */
[----:B------:R-:W-:-:S07]  /*0730*/  FFMA R7, R0, R3, R7 ;  /* 0x0000000300077223 */ /* 0x000fce0000000007 */
.L_x_18:
[----:B------:R-:W0:Y:S02]  /*0740*/  LDC.64 R4, c[0x0][0x3a0] ;  /* 0x0000e800ff047b82 */ /* 0x000e240000000a00 */
[----:B0-----:R-:W-:-:S05]  /*0750*/  IMAD.WIDE.U32 R2, R2, 0x4, R4 ;  /* 0x0000000402027825 */ /* 0x001fca00078e0004 */
[----:B------:R-:W-:Y:S01]  /*0760*/  STG.E desc[UR8][R2.64], R7 ;  /* 0x0000000702007986 */ /* 0x000fe2000c101908 */
[----:B------:R-:W-:Y:S05]  /*0770*/  EXIT ;  /* 0x000000000000794d */ /* 0x000fea0003800000 */
        .weak           $__internal_0_$__cuda_sm20_sqrt_rn_f32_slowpath
        .type           $__internal_0_$__cuda_sm20_sqrt_rn_f32_slowpath,@function
        .size           $__internal_0_$__cuda_sm20_sqrt_rn_f32_slowpath,($__internal_1_$__cuda_sm3x_div_rn_noftz_f32_slowpath - $__internal_0_$__cuda_sm20_sqrt_rn_f32_slowpath)
$__internal_0_$__cuda_sm20_sqrt_rn_f32_slowpath:
[----:B------:R-:W-:-:S13]  /*0780*/  LOP3.LUT P0, RZ, R8, 0x7fffffff, RZ, 0xc0, !PT ;  /* 0x7fffffff08ff7812 */ /* 0x000fda000780c0ff */
[----:B------:R-:W-:Y:S01]  /*0790*/  @!P0 IMAD.MOV.U32 R3, RZ, RZ, R8 ;  /* 0x000000ffff038224 */ /* 0x000fe200078e0008 */
[----:B------:R-:W-:Y:S06]  /*07a0*/  @!P0 BRA `(.L_x_19) ;  /* 0x0000000000488947 */ /* 0x000fec0003800000 */
[----:B------:R-:W-:Y:S01]  /*07b0*/  FSETP.GEU.FTZ.AND P0, PT, R8, RZ, PT ;  /* 0x000000ff0800720b */ /* 0x000fe20003f1e000 */
[----:B------:R-:W-:-:S12]  /*07c0*/  IMAD.MOV.U32 R0, RZ, RZ, R8 ;  /* 0x000000ffff007224 */ /* 0x000fd800078e0008 */
[----:B------:R-:W-:Y:S01]  /*07d0*/  @!P0 IMAD.MOV.U32 R3, RZ, RZ, 0x7fffffff ;  /* 0x7fffffffff038424 */ /* 0x000fe200078e00ff */
[----:B------:R-:W-:Y:S06]  /*07e0*/  @!P0 BRA `(.L_x_19) ;  /* 0x0000000000388947 */ /* 0x000fec0003800000 */
[----:B------:R-:W-:-:S13]  /*07f0*/  FSETP.GTU.FTZ.AND P0, PT, |R0|, +INF , PT ;  /* 0x7f8000000000780b */ /* 0x000fda0003f1c200 */
[----:B------:R-:W-:Y:S01]  /*0800*/  @P0 FADD.FTZ R3, R0, 1 ;  /* 0x3f80000000030421 */ /* 0x000fe20000010000 */
[----:B------:R-:W-:Y:S06]  /*0810*/  @P0 BRA `(.L_x_19) ;  /* 0x00000000002c0947 */ /* 0x000fec0003800000 */
[----:B------:R-:W-:-:S13]  /*0820*/  FSETP.NEU.FTZ.AND P0, PT, |R0|, +INF , PT ;  /* 0x7f8000000000780b */ /* 0x000fda0003f1d200 */
[----:B------:R-:W-:Y:S01]  /*0830*/  @!P0 MOV R3, R0 ;  /* 0x0000000000038202 */ /* 0x000fe20000000f00 */
[----:B------:R-:W-:Y:S06]  /*0840*/  @!P0 BRA `(.L_x_19) ;  /* 0x0000000000208947 */ /* 0x000fec0003800000 */
[----:B------:R-:W-:-:S04]  /*0850*/  FFMA R0, R0, 1.84467440737095516160e+19, RZ ;  /* 0x5f80000000007823 */ /* 0x000fc800000000ff */
[----:B------:R-:W0:Y:S02]  /*0860*/  MUFU.RSQ R3, R0 ;  /* 0x0000000000037308 */ /* 0x000e240000001400 */
[----:B0-----:R-:W-:Y:S01]  /*0870*/  FMUL.FTZ R5, R0, R3 ;  /* 0x0000000300057220 */ /* 0x001fe20000410000 */
[----:B------:R-:W-:-:S03]  /*0880*/  FMUL.FTZ R3, R3, 0.5 ;  /* 0x3f00000003037820 */ /* 0x000fc60000410000 */
[----:B------:R-:W-:-:S04]  /*0890*/  FADD.FTZ R4, -R5, -RZ ;  /* 0x800000ff05047221 */ /* 0x000fc80000010100 */
[----:B------:R-:W-:-:S04]  /*08a0*/  FFMA R4, R5, R4, R0 ;  /* 0x0000000405047223 */ /* 0x000fc80000000000 */
[----:B------:R-:W-:-:S04]  /*08b0*/  FFMA R3, R4, R3, R5 ;  /* 0x0000000304037223 */ /* 0x000fc80000000005 */
[----:B------:R-:W-:-:S07]  /*08c0*/  FMUL.FTZ R3, R3, 2.3283064365386962891e-10 ;  /* 0x2f80000003037820 */ /* 0x000fce0000410000 */
.L_x_19:
[----:B------:R-:W-:Y:S02]  /*08d0*/  IMAD.MOV.U32 R4, RZ, RZ, R6 ;  /* 0x000000ffff047224 */ /* 0x000fe400078e0006 */
[----:B------:R-:W-:-:S04]  /*08e0*/  IMAD.MOV.U32 R5, RZ, RZ, 0x0 ;  /* 0x00000000ff057424 */ /* 0x000fc800078e00ff */
[----:B------:R-:W-:Y:S05]  /*08f0*/  RET.REL.NODEC R4 `(_Z17window_stats_lastPKfiiiPfS1_) ;  /* 0xfffffff404c07950 */ /* 0x000fea0003c3ffff */
        .weak           $__internal_1_$__cuda_sm3x_div_rn_noftz_f32_slowpath
        .type           $__internal_1_$__cuda_sm3x_div_rn_noftz_f32_slowpath,@function
        .size           $__internal_1_$__cuda_sm3x_div_rn_noftz_f32_slowpath,(.L_x_68 - $__internal_1_$__cuda_sm3x_div_rn_noftz_f32_slowpath)
$__internal_1_$__cuda_sm3x_div_rn_noftz_f32_slowpath:
[--C-:B------:R-:W-:Y:S02]  /*0900*/  SHF.R.U32.HI R7, RZ, 0x17, R3.reuse ;  /* 0x00000017ff077819 */ /* 0x100fe40000011603 */
[----:B------:R-:W-:Y:S02]  /*0910*/  SHF.R.U32.HI R5, RZ, 0x17, R0 ;  /* 0x00000017ff057819 */ /* 0x000fe40000011600 */
[----:B------:R-:W-:Y:S02]  /*0920*/  LOP3.LUT R12, R7, 0xff, RZ, 0xc0, !PT ;  /* 0x000000ff070c7812 */ /* 0x000fe400078ec0ff */
[----:B------:R-:W-:Y:S01]  /*0930*/  LOP3.LUT R10, R5, 0xff, RZ, 0xc0, !PT ;  /* 0x000000ff050a7812 */ /* 0x000fe200078ec0ff */
[----:B------:R-:W-:Y:S02]  /*0940*/  IMAD.MOV.U32 R5, RZ, RZ, R3 ;  /* 0x000000ffff057224 */ /* 0x000fe400078e0003 */
[----:B------:R-:W-:Y:S01]  /*0950*/  VIADD R9, R12, 0xffffffff ;  /* 0xffffffff0c097836 */ /* 0x000fe20000000000 */
[----:B------:R-:W-:-:S04]  /*0960*/  IADD3 R8, PT, PT, R10, -0x1, RZ ;  /* 0xffffffff0a087810 */ /* 0x000fc80007ffe0ff */
[----:B------:R-:W-:-:S04]  /*0970*/  ISETP.GT.U32.AND P0, PT, R9, 0xfd, PT ;  /* 0x000000fd0900780c */ /* 0x000fc80003f04070 */
[----:B------:R-:W-:-:S13]  /*0980*/  ISETP.GT.U32.OR P0, PT, R8, 0xfd, P0 ;  /* 0x000000fd0800780c */ /* 0x000fda0000704470 */
[----:B------:R-:W-:Y:S01]  /*0990*/  @!P0 IMAD.MOV.U32 R7, RZ, RZ, RZ ;  /* 0x000000ffff078224 */ /* 0x000fe200078e00ff */
[----:B------:R-:W-:Y:S06]  /*09a0*/  @!P0 BRA `(.L_x_20) ;  /* 0x00000000005c8947 */ /* 0x000fec0003800000 */
[----:B------:R-:W-:Y:S02]  /*09b0*/  FSETP.GTU.FTZ.AND P0, PT, |R0|, +INF , PT ;  /* 0x7f8000000000780b */ /* 0x000fe40003f1c200 */
[----:B------:R-:W-:-:S04]  /*09c0*/  FSETP.GTU.FTZ.AND P1, PT, |R3|, +INF , PT ;  /* 0x7f8000000300780b */ /* 0x000fc80003f3c200 */
[----:B------:R-:W-:-:S13]  /*09d0*/  PLOP3.LUT P0, PT, P0, P1, PT, 0xf8, 0x8f ;  /* 0x00000000008f781c */ /* 0x000fda0000703f70 */
[----:B------:R-:W-:Y:S05]  /*09e0*/  @P0 BRA `(.L_x_21) ;  /* 0x0000000400440947 */ /* 0x000fea0003800000 */
[----:B------:R-:W-:-:S13]  /*09f0*/  LOP3.LUT P0, RZ, R5, 0x7fffffff, R0, 0xc8, !PT ;  /* 0x7fffffff05ff7812 */ /* 0x000fda000780c800 */
[----:B------:R-:W-:Y:S05]  /*0a00*/  @!P0 BRA `(.L_x_22) ;  /* 0x0000000400348947 */ /* 0x000fea0003800000 */
[C---:B------:R-:W-:Y:S02]  /*0a10*/  FSETP.NEU.FTZ.AND P2, PT, |R0|.reuse, +INF , PT ;  /* 0x7f8000000000780b */ /* 0x040fe40003f5d200 */
[----:B------:R-:W-:Y:S02]  /*0a20*/  FSETP.NEU.FTZ.AND P1, PT, |R3|, +INF , PT ;  /* 0x7f8000000300780b */ /* 0x000fe40003f3d200 */
[----:B------:R-:W-:-:S11]  /*0a30*/  FSETP.NEU.FTZ.AND P0, PT, |R0|, +INF , PT ;  /* 0x7f8000000000780b */ /* 0x000fd60003f1d200 */
[----:B------:R-:W-:Y:S05]  /*0a40*/  @!P1 BRA !P2, `(.L_x_22) ;  /* 0x0000000400249947 */ /* 0x000fea0005000000 */
[----:B------:R-:W-:-:S04]  /*0a50*/  LOP3.LUT P2, RZ, R0, 0x7fffffff, RZ, 0xc0, !PT ;  /* 0x7fffffff00ff7812 */ /* 0x000fc8000784c0ff */
[----:B------:R-:W-:-:S13]  /*0a60*/  PLOP3.LUT P1, PT, P1, P2, PT, 0x2f, 0xf2 ;  /* 0x0000000000f2781c */ /* 0x000fda0000f24577 */
[----:B------:R-:W-:Y:S05]  /*0a70*/  @P1 BRA `(.L_x_23) ;  /* 0x0000000400101947 */ /* 0x000fea0003800000 */
[----:B------:R-:W-:-:S04]  /*0a80*/  LOP3.LUT P1, RZ, R5, 0x7fffffff, RZ, 0xc0, !PT ;  /* 0x7fffffff05ff7812 */ /* 0x000fc8000782c0ff */
[----:B------:R-:W-:-:S13]  /*0a90*/  PLOP3.LUT P0, PT, P0, P1, PT, 0x2f, 0xf2 ;  /* 0x0000000000f2781c */ /* 0x000fda0000702577 */
[----:B------:R-:W-:Y:S05]  /*0aa0*/  @P0 BRA `(.L_x_24) ;  /* 0x0000000000f80947 */ /* 0x000fea0003800000 */
[----:B------:R-:W-:Y:S02]  /*0ab0*/  ISETP.GE.AND P0, PT, R8, RZ, PT ;  /* 0x000000ff0800720c */ /* 0x000fe40003f06270 */
[----:B------:R-:W-:-:S11]  /*0ac0*/  ISETP.GE.AND P1, PT, R9, RZ, PT ;  /* 0x000000ff0900720c */ /* 0x000fd60003f26270 */
[----:B------:R-:W-:Y:S01]  /*0ad0*/  @P0 IMAD.MOV.U32 R7, RZ, RZ, RZ ;  /* 0x000000ffff070224 */ /* 0x000fe200078e00ff */
[----:B------:R-:W-:Y:S01]  /*0ae0*/  @!P0 MOV R7, 0xffffffc0 ;  /* 0xffffffc000078802 */ /* 0x000fe20000000f00 */
[----:B------:R-:W-:Y:S01]  /*0af0*/  @!P0 FFMA R0, R0, 1.84467440737095516160e+19, RZ ;  /* 0x5f80000000008823 */ /* 0x000fe200000000ff */
[----:B------:R-:W-:-:S03]  /*0b00*/  @!P1 FFMA R5, R3, 1.84467440737095516160e+19, RZ ;  /* 0x5f80000003059823 */ /* 0x000fc600000000ff */
[----:B------:R-:W-:-:S07]  /*0b10*/  @!P1 VIADD R7, R7, 0x40 ;  /* 0x0000004007079836 */ /* 0x000fce0000000000 */
.L_x_20:
[----:B------:R-:W-:-:S05]  /*0b20*/  LEA R8, R12, 0xc0800000, 0x17 ;  /* 0xc08000000c087811 */ /* 0x000fca00078eb8ff */
[----:B------:R-:W-:Y:S02]  /*0b30*/  IMAD.IADD R8, R5, 0x1, -R8 ;  /* 0x0000000105087824 */ /* 0x000fe400078e0a08 */
[----:B------:R-:W-:Y:S02]  /*0b40*/  VIADD R5, R10, 0xffffff81 ;  /* 0xffffff810a057836 */ /* 0x000fe40000000000 */
[----:B------:R0:W1:Y:S01]  /*0b50*/  MUFU.RCP R9, R8 ;  /* 0x0000000800097308 */ /* 0x0000620000001000 */
[----:B------:R-:W-:Y:S01]  /*0b60*/  FADD.FTZ R11, -R8, -RZ ;  /* 0x800000ff080b7221 */ /* 0x000fe20000010100 */
[C---:B------:R-:W-:Y:S01]  /*0b70*/  IMAD R0, R5.reuse, -0x800000, R0 ;  /* 0xff80000005007824 */ /* 0x040fe200078e0200 */
[----:B0-----:R-:W-:-:S04]  /*0b80*/  IADD3 R8, PT, PT, R5, 0x7f, -R12 ;  /* 0x0000007f05087810 */ /* 0x001fc80007ffe80c */
[----:B------:R-:W-:Y:S01]  /*0b90*/  IADD3 R8, PT, PT, R8, R7, RZ ;  /* 0x0000000708087210 */ /* 0x000fe20007ffe0ff */
[----:B-1----:R-:W-:-:S04]  /*0ba0*/  FFMA R10, R9, R11, 1 ;  /* 0x3f800000090a7423 */ /* 0x002fc8000000000b */
[----:B------:R-:W-:-:S04]  /*0bb0*/  FFMA R14, R9, R10, R9 ;  /* 0x0000000a090e7223 */ /* 0x000fc80000000009 */
[----:B------:R-:W-:-:S04]  /*0bc0*/  FFMA R9, R0, R14, RZ ;  /* 0x0000000e00097223 */ /* 0x000fc800000000ff */
[----:B------:R-:W-:-:S04]  /*0bd0*/  FFMA R10, R11, R9, R0 ;  /* 0x000000090b0a7223 */ /* 0x000fc80000000000 */
[----:B------:R-:W-:-:S04]  /*0be0*/  FFMA R9, R14, R10, R9 ;  /* 0x0000000a0e097223 */ /* 0x000fc80000000009 */
[----:B------:R-:W-:-:S04]  /*0bf0*/  FFMA R10, R11, R9, R0 ;  /* 0x000000090b0a7223 */ /* 0x000fc80000000000 */
[----:B------:R-:W-:-:S05]  /*0c00*/  FFMA R0, R14, R10, R9 ;  /* 0x0000000a0e007223 */ /* 0x000fca0000000009 */
[----:B------:R-:W-:-:S04]  /*0c10*/  SHF.R.U32.HI R5, RZ, 0x17, R0 ;  /* 0x00000017ff057819 */ /* 0x000fc80000011600 */
[----:B------:R-:W-:-:S05]  /*0c20*/  LOP3.LUT R5, R5, 0xff, RZ, 0xc0, !PT ;  /* 0x000000ff05057812 */ /* 0x000fca00078ec0ff */
[----:B------:R-:W-:-:S04]  /*0c30*/  IMAD.IADD R11, R5, 0x1, R8 ;  /* 0x00000001050b7824 */ /* 0x000fc800078e0208 */
[----:B------:R-:W-:-:S05]  /*0c40*/  VIADD R5, R11, 0xffffffff ;  /* 0xffffffff0b057836 */ /* 0x000fca0000000000 */
[----:B------:R-:W-:-:S13]  /*0c50*/  ISETP.GE.U32.AND P0, PT, R5, 0xfe, PT ;  /* 0x000000fe0500780c */ /* 0x000fda0003f06070 */
[----:B------:R-:W-:Y:S05]  /*0c60*/  @!P0 BRA `(.L_x_25) ;  /* 0x0000000000808947 */ /* 0x000fea0003800000 */
[----:B------:R-:W-:-:S13]  /*0c70*/  ISETP.GT.AND P0, PT, R11, 0xfe, PT ;  /* 0x000000fe0b00780c */ /* 0x000fda0003f04270 */
[----:B------:R-:W-:Y:S05]  /*0c80*/  @P0 BRA `(.L_x_26) ;  /* 0x00000000006c0947 */ /* 0x000fea0003800000 */
[----:B------:R-:W-:-:S13]  /*0c90*/  ISETP.GE.AND P0, PT, R11, 0x1, PT ;  /* 0x000000010b00780c */ /* 0x000fda0003f06270 */
[----:B------:R-:W-:Y:S05]  /*0ca0*/  @P0 BRA `(.L_x_27) ;  /* 0x0000000000980947 */ /* 0x000fea0003800000 */
[----:B------:R-:W-:Y:S02]  /*0cb0*/  ISETP.GE.AND P0, PT, R11, -0x18, PT ;  /* 0xffffffe80b00780c */ /* 0x000fe40003f06270 */
[----:B------:R-:W-:-:S11]  /*0cc0*/  LOP3.LUT R0, R0, 0x80000000, RZ, 0xc0, !PT ;  /* 0x8000000000007812 */ /* 0x000fd600078ec0ff */
[----:B------:R-:W-:Y:S05]  /*0cd0*/  @!P0 BRA `(.L_x_27) ;  /* 0x00000000008c8947 */ /* 0x000fea0003800000 */
[CCC-:B------:R-:W-:Y:S01]  /*0ce0*/  FFMA.RZ R5, R14.reuse, R10.reuse, R9.reuse ;  /* 0x0000000a0e057223 */ /* 0x1c0fe2000000c009 */
[CCC-:B------:R-:W-:Y:S01]  /*0cf0*/  FFMA.RM R8, R14.reuse, R10.reuse, R9.reuse ;  /* 0x0000000a0e087223 */ /* 0x1c0fe20000004009 */
[C---:B------:R-:W-:Y:S02]  /*0d00*/  ISETP.NE.AND P2, PT, R11.reuse, RZ, PT ;  /* 0x000000ff0b00720c */ /* 0x040fe40003f45270 */
[----:B------:R-:W-:Y:S02]  /*0d10*/  ISETP.NE.AND P1, PT, R11, RZ, PT ;  /* 0x000000ff0b00720c */ /* 0x000fe40003f25270 */
[----:B------:R-:W-:Y:S01]  /*0d20*/  LOP3.LUT R7, R5, 0x7fffff, RZ, 0xc0, !PT ;  /* 0x007fffff05077812 */ /* 0x000fe200078ec0ff */
[----:B------:R-:W-:Y:S01]  /*0d30*/  FFMA.RP R5, R14, R10, R9 ;  /* 0x0000000a0e057223 */ /* 0x000fe20000008009 */
[----:B------:R-:W-:Y:S01]  /*0d40*/  IADD3 R10, PT, PT, R11, 0x20, RZ ;  /* 0x000000200b0a7810 */ /* 0x000fe20007ffe0ff */
[----:B------:R-:W-:Y:S01]  /*0d50*/  IMAD.MOV R9, RZ, RZ, -R11 ;  /* 0x000000ffff097224 */ /* 0x000fe200078e0a0b */
[----:B------:R-:W-:-:S02]  /*0d60*/  LOP3.LUT R7, R7, 0x800000, RZ, 0xfc, !PT ;  /* 0x0080000007077812 */ /* 0x000fc400078efcff */
[----:B------:R-:W-:Y:S02]  /*0d70*/  FSETP.NEU.FTZ.AND P0, PT, R5, R8, PT ;  /* 0x000000080500720b */ /* 0x000fe40003f1d000 */
[----:B------:R-:W-:Y:S02]  /*0d80*/  SHF.L.U32 R10, R7, R10, RZ ;  /* 0x0000000a070a7219 */ /* 0x000fe400000006ff */
[----:B------:R-:W-:Y:S02]  /*0d90*/  SEL R8, R9, RZ, P2 ;  /* 0x000000ff09087207 */ /* 0x000fe40001000000 */
[----:B------:R-:W-:Y:S02]  /*0da0*/  ISETP.NE.AND P1, PT, R10, RZ, P1 ;  /* 0x000000ff0a00720c */ /* 0x000fe40000f25270 */
[----:B------:R-:W-:Y:S02]  /*0db0*/  SHF.R.U32.HI R8, RZ, R8, R7 ;  /* 0x00000008ff087219 */ /* 0x000fe40000011607 */
[----:B------:R-:W-:-:S02]  /*0dc0*/  PLOP3.LUT P0, PT, P0, P1, PT, 0xf8, 0x8f ;  /* 0x00000000008f781c */ /* 0x000fc40000703f70 */
[----:B------:R-:W-:Y:S02]  /*0dd0*/  SHF.R.U32.HI R10, RZ, 0x1, R8 ;  /* 0x00000001ff0a7819 */ /* 0x000fe40000011608 */
[----:B------:R-:W-:-:S04]  /*0de0*/  SEL R5, RZ, 0x1, !P0 ;  /* 0x00000001ff057807 */ /* 0x000fc80004000000 */
[----:B------:R-:W-:-:S04]  /*0df0*/  LOP3.LUT R5, R5, 0x1, R10, 0xf8, !PT ;  /* 0x0000000105057812 */ /* 0x000fc800078ef80a */
[----:B------:R-:W-:-:S05]  /*0e00*/  LOP3.LUT R5, R5, R8, RZ, 0xc0, !PT ;  /* 0x0000000805057212 */ /* 0x000fca00078ec0ff */
[----:B------:R-:W-:-:S05]  /*0e10*/  IMAD.IADD R5, R10, 0x1, R5 ;  /* 0x000000010a057824 */ /* 0x000fca00078e0205 */
[----:B------:R-:W-:Y:S01]  /*0e20*/  LOP3.LUT R0, R5, R0, RZ, 0xfc, !PT ;  /* 0x0000000005007212 */ /* 0x000fe200078efcff */
[----:B------:R-:W-:Y:S06]  /*0e30*/  BRA `(.L_x_27) ;  /* 0x0000000000347947 */ /* 0x000fec0003800000 */
.L_x_26:
[----:B------:R-:W-:-:S04]  /*0e40*/  LOP3.LUT R0, R0, 0x80000000, RZ, 0xc0, !PT ;  /* 0x8000000000007812 */ /* 0x000fc800078ec0ff */
[----:B------:R-:W-:Y:S01]  /*0e50*/  LOP3.LUT R0, R0, 0x7f800000, RZ, 0xfc, !PT ;  /* 0x7f80000000007812 */ /* 0x000fe200078efcff */
[----:B------:R-:W-:Y:S06]  /*0e60*/  BRA `(.L_x_27) ;  /* 0x0000000000287947 */ /* 0x000fec0003800000 */
.L_x_25:
[----:B------:R-:W-:Y:S01]  /*0e70*/  LEA R0, R8, R0, 0x17 ;  /* 0x0000000008007211 */ /* 0x000fe200078eb8ff */
[----:B------:R-:W-:Y:S06]  /*0e80*/  BRA `(.L_x_27) ;  /* 0x0000000000207947 */ /* 0x000fec0003800000 */
.L_x_24:
[----:B------:R-:W-:-:S04]  /*0e90*/  LOP3.LUT R0, R5, 0x80000000, R0, 0x48, !PT ;  /* 0x8000000005007812 */ /* 0x000fc800078e4800 */
[----:B------:R-:W-:Y:S01]  /*0ea0*/  LOP3.LUT R0, R0, 0x7f800000, RZ, 0xfc, !PT ;  /* 0x7f80000000007812 */ /* 0x000fe200078efcff */
[----:B------:R-:W-:Y:S06]  /*0eb0*/  BRA `(.L_x_27) ;  /* 0x0000000000147947 */ /* 0x000fec0003800000 */
.L_x_23:
[----:B------:R-:W-:Y:S01]  /*0ec0*/  LOP3.LUT R0, R5, 0x80000000, R0, 0x48, !PT ;  /* 0x8000000005007812 */ /* 0x000fe200078e4800 */
[----:B------:R-:W-:Y:S06]  /*0ed0*/  BRA `(.L_x_27) ;  /* 0x00000000000c7947 */ /* 0x000fec0003800000 */
.L_x_22:
[----:B------:R-:W0:Y:S01]  /*0ee0*/  MUFU.RSQ R0, -QNAN ;  /* 0xffc0000000007908 */ /* 0x000e220000001400 */
[----:B------:R-:W-:Y:S05]  /*0ef0*/  BRA `(.L_x_27) ;  /* 0x0000000000047947 */ /* 0x000fea0003800000 */
.L_x_21:
[----:B------:R-:W-:-:S07]  /*0f00*/  FADD.FTZ R0, R0, R3 ;  /* 0x0000000300007221 */ /* 0x000fce0000010000 */
.L_x_27:
[----:B------:R-:W-:-:S04]  /*0f10*/  IMAD.MOV.U32 R7, RZ, RZ, 0x0 ;  /* 0x00000000ff077424 */ /* 0x000fc800078e00ff */
[----:B0-----:R-:W-:Y:S05]  /*0f20*/  RET.REL.NODEC R6 `(_Z17window_stats_lastPKfiiiPfS1_) ;  /* 0xfffffff006347950 */ /* 0x001fea0003c3ffff */
.L_x_28:
        /* <DEDUP_REMOVED lines=13> */
.L_x_68:


//--------------------- .text._Z12matvecDotCosPKfS0_Pfii --------------------------
	.section	.text._Z12matvecDotCosPKfS0_Pfii,"ax",@progbits
	.align	128
        .global         _Z12matvecDotCosPKfS0_Pfii
        .type           _Z12matvecDotCosPKfS0_Pfii,@function
        .size           _Z12matvecDotCosPKfS0_Pfii,(.L_x_73 - _Z12matvecDotCosPKfS0_Pfii)
        .other          _Z12matvecDotCosPKfS0_Pfii,@"STO_CUDA_ENTRY STV_DEFAULT"
_Z12matvecDotCosPKfS0_Pfii:
.text._Z12matvecDotCosPKfS0_Pfii:
[----:B------:R-:W-:Y:S01]  /*0000*/  LDC R1, c[0x0][0x37c] ;  /* 0x0000df00ff017b82 */ /* 0x000fe20000000800 */
[----:B------:R-:W0:Y:S07]  /*0010*/  S2R R3, SR_TID.X ;  /* 0x0000000000037919 */ /* 0x000e2e0000002100 */
[----:B------:R-:W0:Y:S01]  /*0020*/  S2UR UR4, SR_CTAID.X ;  /* 0x00000000000479c3 */ /* 0x000e220000002500 */
[----:B------:R-:W1:Y:S07]  /*0030*/  LDCU UR5, c[0x0][0x398] ;  /* 0x00007300ff0577ac */ /* 0x000e6e0008000800 */
[----:B------:R-:W0:Y:S02]  /*0040*/  LDC R0, c[0x0][0x360] ;  /* 0x0000d800ff007b82 */ /* 0x000e240000000800 */
[----:B0-----:R-:W-:-:S05]  /*0050*/  IMAD R0, R0, UR4, R3 ;  /* 0x0000000400007c24 */ /* 0x001fca000f8e0203 */
[----:B-1----:R-:W-:-:S13]  /*0060*/  ISETP.GE.AND P0, PT, R0, UR5, PT ;  /* 0x0000000500007c0c */ /* 0x002fda000bf06270 */
[----:B------:R-:W-:Y:S05]  /*0070*/  @P0 EXIT ;  /* 0x000000000000094d */ /* 0x000fea0003800000 */
[----:B------:R-:W0:Y:S01]  /*0080*/  LDCU UR8, c[0x0][0x39c] ;  /* 0x00007380ff0877ac */ /* 0x000e220008000800 */
[----:B------:R-:W-:Y:S01]  /*0090*/  HFMA2 R15, -RZ, RZ, 0, 0 ;  /* 0x00000000ff0f7431 */ /* 0x000fe200000001ff */
[----:B------:R-:W1:Y:S01]  /*00a0*/  LDCU.64 UR16, c[0x0][0x358] ;  /* 0x00006b00ff1077ac */ /* 0x000e620008000a00 */
[----:B0-----:R-:W-:-:S09]  /*00b0*/  UISETP.GE.AND UP0, UPT, UR8, 0x1, UPT ;  /* 0x000000010800788c */ /* 0x001fd2000bf06270 */
[----:B-1----:R-:W-:Y:S05]  /*00c0*/  BRA.U !UP0, `(.L_x_29) ;  /* 0x0000000908647547 */ /* 0x002fea000b800000 */
[----:B------:R-:W-:Y:S02]  /*00d0*/  UISETP.GE.U32.AND UP1, UPT, UR8, 0x10, UPT ;  /* 0x000000100800788c */ /* 0x000fe4000bf26070 */
[----:B------:R-:W-:Y:S01]  /*00e0*/  IMAD R7, R0, UR8, RZ ;  /* 0x0000000800077c24 */ /* 0x000fe2000f8e02ff */
[----:B------:R-:W-:Y:S01]  /*00f0*/  ULOP3.LUT UR9, UR8, 0xf, URZ, 0xc0, !UPT ;  /* 0x0000000f08097892 */ /* 0x000fe2000f8ec0ff */
[----:B------:R-:W-:Y:S02]  /*0100*/  MOV R15, RZ ;  /* 0x000000ff000f7202 */ /* 0x000fe40000000f00 */
[----:B------:R-:W-:Y:S01]  /*0110*/  MOV R8, RZ ;  /* 0x000000ff00087202 */ /* 0x000fe20000000f00 */
[----:B------:R-:W-:Y:S02]  /*0120*/  UISETP.NE.AND UP0, UPT, UR9, URZ, UPT ;  /* 0x000000ff0900728c */ /* 0x000fe4000bf05270 */
[----:B------:R-:W-:Y:S09]  /*0130*/  BRA.U !UP1, `(.L_x_30) ;  /* 0x0000000509147547 */ /* 0x000ff2000b800000 */
[----:B------:R-:W0:Y:S01]  /*0140*/  LDCU.128 UR12, c[0x0][0x380] ;  /* 0x00007000ff0c77ac */ /* 0x000e220008000c00 */
[----:B------:R-:W-:Y:S02]  /*0150*/  MOV R15, RZ ;  /* 0x000000ff000f7202 */ /* 0x000fe40000000f00 */
[----:B------:R-:W-:Y:S01]  /*0160*/  MOV R6, R7 ;  /* 0x0000000700067202 */ /* 0x000fe20000000f00 */
[----:B------:R-:W-:-:S04]  /*0170*/  ULOP3.LUT UR10, UR8, 0x7ffffff0, URZ, 0xc0, !UPT ;  /* 0x7ffffff0080a7892 */ /* 0x000fc8000f8ec0ff */
[----:B------:R-:W-:Y:S02]  /*0180*/  UIADD3 UR11, UPT, UPT, -UR10, URZ, URZ ;  /* 0x000000ff0a0b7290 */ /* 0x000fe4000fffe1ff */
[----:B------:R-:W-:Y:S01]  /*0190*/  MOV R8, UR10 ;  /* 0x0000000a00087c02 */ /* 0x000fe20008000f00 */
[----:B0-----:R-:W-:Y:S02]  /*01a0*/  UIADD3 UR4, UP2, UPT, UR14, 0x20, URZ ;  /* 0x000000200e047890 */ /* 0x001fe4000ff5e0ff */
[----:B------:R-:W-:Y:S02]  /*01b0*/  UIADD3 UR6, UP1, UPT, UR12, 0x20, URZ ;  /* 0x000000200c067890 */ /* 0x000fe4000ff3e0ff */
[----:B------:R-:W-:Y:S02]  /*01c0*/  UIADD3.X UR5, UPT, UPT, URZ, UR15, URZ, UP2, !UPT ;  /* 0x0000000fff057290 */ /* 0x000fe400097fe4ff */
[----:B------:R-:W-:Y:S01]  /*01d0*/  MOV R2, UR4 ;  /* 0x0000000400027c02 */ /* 0x000fe20008000f00 */
[----:B------:R-:W-:-:S03]  /*01e0*/  UIADD3.X UR7, UPT, UPT, URZ, UR13, URZ, UP1, !UPT ;  /* 0x0000000dff077290 */ /* 0x000fc60008ffe4ff */
[----:B------:R-:W-:-:S09]  /*01f0*/  MOV R3, UR5 ;  /* 0x0000000500037c02 */ /* 0x000fd20008000f00 */
.L_x_31:
[----:B------:R-:W-:Y:S01]  /*0200*/  MOV R4, UR6 ;  /* 0x0000000600047c02 */ /* 0x000fe20008000f00 */
[----:B------:R-:W2:Y:S01]  /*0210*/  LDG.E.CONSTANT R17, desc[UR16][R2.64+-0x20] ;  /* 0xffffe01002117981 */ /* 0x000ea2000c1e9900 */
[----:B------:R-:W-:-:S03]  /*0220*/  MOV R5, UR7 ;  /* 0x0000000700057c02 */ /* 0x000fc60008000f00 */
[----:B------:R-:W3:Y:S01]  /*0230*/  LDG.E.CONSTANT R25, desc[UR16][R2.64+-0x1c] ;  /* 0xffffe41002197981 */ /* 0x000ee2000c1e9900 */
[----:B------:R-:W-:-:S03]  /*0240*/  IMAD.WIDE R4, R6, 0x4, R4 ;  /* 0x0000000406047825 */ /* 0x000fc600078e0204 */
[----:B------:R-:W4:Y:S04]  /*0250*/  LDG.E.CONSTANT R19, desc[UR16][R2.64+-0x18] ;  /* 0xffffe81002137981 */ /* 0x000f28000c1e9900 */
[----:B------:R-:W2:Y:S04]  /*0260*/  LDG.E.CONSTANT R16, desc[UR16][R4.64+-0x20] ;  /* 0xffffe01004107981 */ /* 0x000ea8000c1e9900 */
[----:B------:R-:W3:Y:S04]  /*0270*/  LDG.E.CONSTANT R18, desc[UR16][R4.64+-0x1c] ;  /* 0xffffe41004127981 */ /* 0x000ee8000c1e9900 */
[----:B------:R-:W4:Y:S04]  /*0280*/  LDG.E.CONSTANT R20, desc[UR16][R4.64+-0x18] ;  /* 0xffffe81004147981 */ /* 0x000f28000c1e9900 */
[----:B------:R-:W5:Y:S04]  /*0290*/  LDG.E.CONSTANT R22, desc[UR16][R2.64+-0x14] ;  /* 0xffffec1002167981 */ /* 0x000f68000c1e9900 */
        /* <DEDUP_REMOVED lines=8> */
[----:B------:R-:W5:Y:S01]  /*0320*/  LDG.E.CONSTANT R14, desc[UR16][R4.64+-0x4] ;  /* 0xfffffc10040e7981 */ /* 0x000f62000c1e9900 */
[----:B--2---:R-:W-:-:S03]  /*0330*/  FFMA R17, R16, R17, R15 ;  /* 0x0000001110117223 */ /* 0x004fc6000000000f */
[----:B------:R-:W2:Y:S04]  /*0340*/  LDG.E.CONSTANT R15, desc[UR16][R2.64] ;  /* 0x00000010020f7981 */ /* 0x000ea8000c1e9900 */
[----:B------:R-:W2:Y:S01]  /*0350*/  LDG.E.CONSTANT R16, desc[UR16][R4.64] ;  /* 0x0000001004107981 */ /* 0x000ea2000c1e9900 */
[----:B---3--:R-:W-:-:S03]  /*0360*/  FFMA R25, R18, R25, R17 ;  /* 0x0000001912197223 */ /* 0x008fc60000000011 */
[----:B------:R-:W3:Y:S01]  /*0370*/  LDG.E.CONSTANT R17, desc[UR16][R2.64+0x4] ;  /* 0x0000041002117981 */ /* 0x000ee2000c1e9900 */
[----:B----4-:R-:W-:-:S03]  /*0380*/  FFMA R26, R20, R19, R25 ;  /* 0x00000013141a7223 */ /* 0x010fc60000000019 */
[----:B------:R-:W3:Y:S04]  /*0390*/  LDG.E.CONSTANT R18, desc[UR16][R4.64+0x4] ;  /* 0x0000041004127981 */ /* 0x000ee8000c1e9900 */
[----:B------:R-:W4:Y:S01]  /*03a0*/  LDG.E.CONSTANT R20, desc[UR16][R2.64+0x8] ;  /* 0x0000081002147981 */ /* 0x000f22000c1e9900 */
[----:B-----5:R-:W-:-:S03]  /*03b0*/  FFMA R25, R21, R22, R26 ;  /* 0x0000001615197223 */ /* 0x020fc6000000001a */
[----:B------:R-:W4:Y:S04]  /*03c0*/  LDG.E.CONSTANT R19, desc[UR16][R4.64+0x8] ;  /* 0x0000081004137981 */ /* 0x000f28000c1e9900 */
[----:B------:R-:W5:Y:S01]  /*03d0*/  LDG.E.CONSTANT R22, desc[UR16][R2.64+0xc] ;  /* 0x00000c1002167981 */ /* 0x000f62000c1e9900 */
[----:B------:R-:W-:-:S03]  /*03e0*/  FFMA R25, R24, R23, R25 ;  /* 0x0000001718197223 */ /* 0x000fc60000000019 */
[----:B------:R-:W5:Y:S04]  /*03f0*/  LDG.E.CONSTANT R21, desc[UR16][R4.64+0xc] ;  /* 0x00000c1004157981 */ /* 0x000f68000c1e9900 */
[----:B------:R-:W5:Y:S01]  /*0400*/  LDG.E.CONSTANT R24, desc[UR16][R2.64+0x10] ;  /* 0x0000101002187981 */ /* 0x000f62000c1e9900 */
[----:B------:R-:W-:-:S03]  /*0410*/  FFMA R25, R10, R9, R25 ;  /* 0x000000090a197223 */ /* 0x000fc60000000019 */
[----:B------:R-:W5:Y:S04]  /*0420*/  LDG.E.CONSTANT R23, desc[UR16][R4.64+0x10] ;  /* 0x0000101004177981 */ /* 0x000f68000c1e9900 */
[----:B------:R-:W5:Y:S01]  /*0430*/  LDG.E.CONSTANT R10, desc[UR16][R2.64+0x14] ;  /* 0x00001410020a7981 */ /* 0x000f62000c1e9900 */
[----:B------:R-:W-:-:S03]  /*0440*/  FFMA R27, R12, R11, R25 ;  /* 0x0000000b0c1b7223 */ /* 0x000fc60000000019 */
[----:B------:R-:W5:Y:S04]  /*0450*/  LDG.E.CONSTANT R9, desc[UR16][R4.64+0x14] ;  /* 0x0000141004097981 */ /* 0x000f68000c1e9900 */
[----:B------:R-:W5:Y:S04]  /*0460*/  LDG.E.CONSTANT R11, desc[UR16][R2.64+0x18] ;  /* 0x00001810020b7981 */ /* 0x000f68000c1e9900 */
[----:B------:R-:W5:Y:S04]  /*0470*/  LDG.E.CONSTANT R12, desc[UR16][R4.64+0x18] ;  /* 0x00001810040c7981 */ /* 0x000f68000c1e9900 */
[----:B------:R-:W5:Y:S04]  /*0480*/  LDG.E.CONSTANT R25, desc[UR16][R4.64+0x1c] ;  /* 0x00001c1004197981 */ /* 0x000f68000c1e9900 */
[----:B------:R0:W5:Y:S01]  /*0490*/  LDG.E.CONSTANT R26, desc[UR16][R2.64+0x1c] ;  /* 0x00001c10021a7981 */ /* 0x000162000c1e9900 */
[----:B------:R-:W-:Y:S01]  /*04a0*/  FFMA R13, R14, R13, R27 ;  /* 0x0000000d0e0d7223 */ /* 0x000fe2000000001b */
[----:B------:R-:W-:-:S04]  /*04b0*/  UIADD3 UR11, UPT, UPT, UR11, 0x10, URZ ;  /* 0x000000100b0b7890 */ /* 0x000fc8000fffe0ff */
[----:B------:R-:W-:Y:S01]  /*04c0*/  UISETP.NE.AND UP1, UPT, UR11, URZ, UPT ;  /* 0x000000ff0b00728c */ /* 0x000fe2000bf25270 */
[----:B0-----:R-:W-:Y:S02]  /*04d0*/  IADD3 R2, P0, PT, R2, 0x40, RZ ;  /* 0x0000004002027810 */ /* 0x001fe40007f1e0ff */
[----:B------:R-:W-:Y:S02]  /*04e0*/  IADD3 R6, PT, PT, R6, 0x10, RZ ;  /* 0x0000001006067810 */ /* 0x000fe40007ffe0ff */
[----:B------:R-:W-:Y:S01]  /*04f0*/  IADD3.X R3, PT, PT, RZ, R3, RZ, P0, !PT ;  /* 0x00000003ff037210 */ /* 0x000fe200007fe4ff */
[----:B--2---:R-:W-:-:S04]  /*0500*/  FFMA R13, R16, R15, R13 ;  /* 0x0000000f100d7223 */ /* 0x004fc8000000000d */
[----:B---3--:R-:W-:-:S04]  /*0510*/  FFMA R18, R18, R17, R13 ;  /* 0x0000001112127223 */ /* 0x008fc8000000000d */
[----:B----4-:R-:W-:-:S04]  /*0520*/  FFMA R18, R19, R20, R18 ;  /* 0x0000001413127223 */ /* 0x010fc80000000012 */
[----:B-----5:R-:W-:-:S04]  /*0530*/  FFMA R18, R21, R22, R18 ;  /* 0x0000001615127223 */ /* 0x020fc80000000012 */
[----:B------:R-:W-:-:S04]  /*0540*/  FFMA R18, R23, R24, R18 ;  /* 0x0000001817127223 */ /* 0x000fc80000000012 */
[----:B------:R-:W-:-:S04]  /*0550*/  FFMA R9, R9, R10, R18 ;  /* 0x0000000a09097223 */ /* 0x000fc80000000012 */
[----:B------:R-:W-:-:S04]  /*0560*/  FFMA R12, R12, R11, R9 ;  /* 0x0000000b0c0c7223 */ /* 0x000fc80000000009 */
[----:B------:R-:W-:Y:S01]  /*0570*/  FFMA R15, R25, R26, R12 ;  /* 0x0000001a190f7223 */ /* 0x000fe2000000000c */
[----:B------:R-:W-:Y:S06]  /*0580*/  BRA.U UP1, `(.L_x_31) ;  /* 0xfffffffd011c7547 */ /* 0x000fec000b83ffff */
.L_x_30:
[----:B------:R-:W-:Y:S05]  /*0590*/  BRA.U !UP0, `(.L_x_29) ;  /* 0x0000000508307547 */ /* 0x000fea000b800000 */
[----:B------:R-:W-:Y:S02]  /*05a0*/  UISETP.GE.U32.AND UP0, UPT, UR9, 0x8, UPT ;  /* 0x000000080900788c */ /* 0x000fe4000bf06070 */
[----:B------:R-:W-:-:S04]  /*05b0*/  ULOP3.LUT UR5, UR8, 0x7, URZ, 0xc0, !UPT ;  /* 0x0000000708057892 */ /* 0x000fc8000f8ec0ff */
[----:B------:R-:W-:-:S03]  /*05c0*/  UISETP.NE.AND UP1, UPT, UR5, URZ, UPT ;  /* 0x000000ff0500728c */ /* 0x000fc6000bf25270 */
[----:B------:R-:W-:Y:S08]  /*05d0*/  BRA.U !UP0, `(.L_x_32) ;  /* 0x0000000108787547 */ /* 0x000ff0000b800000 */
[----:B------:R-:W0:Y:S01]  /*05e0*/  LDC.64 R2, c[0x0][0x380] ;  /* 0x0000e000ff027b82 */ /* 0x000e220000000a00 */
[----:B------:R-:W-:-:S07]  /*05f0*/  IADD3 R9, PT, PT, R7, R8, RZ ;  /* 0x0000000807097210 */ /* 0x000fce0007ffe0ff */
[----:B------:R-:W1:Y:S01]  /*0600*/  LDC.64 R4, c[0x0][0x388] ;  /* 0x0000e200ff047b82 */ /* 0x000e620000000a00 */
[----:B0-----:R-:W-:-:S05]  /*0610*/  IMAD.WIDE R2, R9, 0x4, R2 ;  /* 0x0000000409027825 */ /* 0x001fca00078e0202 */
[----:B------:R-:W2:Y:S01]  /*0620*/  LDG.E.CONSTANT R10, desc[UR16][R2.64] ;  /* 0x00000010020a7981 */ /* 0x000ea2000c1e9900 */
[----:B-1----:R-:W-:-:S03]  /*0630*/  IMAD.WIDE.U32 R4, R8, 0x4, R4 ;  /* 0x0000000408047825 */ /* 0x002fc600078e0004 */
[----:B------:R-:W3:Y:S04]  /*0640*/  LDG.E.CONSTANT R13, desc[UR16][R2.64+0x4] ;  /* 0x00000410020d7981 */ /* 0x000ee8000c1e9900 */
[----:B------:R-:W2:Y:S04]  /*0650*/  LDG.E.CONSTANT R11, desc[UR16][R4.64] ;  /* 0x00000010040b7981 */ /* 0x000ea8000c1e9900 */
[----:B------:R-:W3:Y:S04]  /*0660*/  LDG.E.CONSTANT R12, desc[UR16][R4.64+0x4] ;  /* 0x00000410040c7981 */ /* 0x000ee8000c1e9900 */
[----:B------:R-:W4:Y:S04]  /*0670*/  LDG.E.CONSTANT R17, desc[UR16][R2.64+0x8] ;  /* 0x0000081002117981 */ /* 0x000f28000c1e9900 */
        /* <DEDUP_REMOVED lines=11> */
[----:B------:R-:W-:Y:S01]  /*0730*/  IADD3 R8, PT, PT, R8, 0x8, RZ ;  /* 0x0000000808087810 */ /* 0x000fe20007ffe0ff */
[----:B--2---:R-:W-:-:S04]  /*0740*/  FFMA R10, R10, R11, R15 ;  /* 0x0000000b0a0a7223 */ /* 0x004fc8000000000f */
[----:B---3--:R-:W-:-:S04]  /*0750*/  FFMA R10, R13, R12, R10 ;  /* 0x0000000c0d0a7223 */ /* 0x008fc8000000000a */
[----:B----4-:R-:W-:-:S04]  /*0760*/  FFMA R10, R17, R14, R10 ;  /* 0x0000000e110a7223 */ /* 0x010fc8000000000a */
[----:B-----5:R-:W-:-:S04]  /*0770*/  FFMA R10, R19, R16, R10 ;  /* 0x00000010130a7223 */ /* 0x020fc8000000000a */
[----:B------:R-:W-:-:S04]  /*0780*/  FFMA R10, R21, R18, R10 ;  /* 0x00000012150a7223 */ /* 0x000fc8000000000a */
[----:B------:R-:W-:-:S04]  /*0790*/  FFMA R23, R23, R20, R10 ;  /* 0x0000001417177223 */ /* 0x000fc8000000000a */
[----:B------:R-:W-:-:S04]  /*07a0*/  FFMA R6, R6, R9, R23 ;  /* 0x0000000906067223 */ /* 0x000fc80000000017 */
[----:B------:R-:W-:-:S07]  /*07b0*/  FFMA R15, R25, R22, R6 ;  /* 0x00000016190f7223 */ /* 0x000fce0000000006 */
.L_x_32:
        /* <DEDUP_REMOVED lines=17> */
[----:B------:R-:W5:Y:S01]  /*08d0*/  LDG.E.CONSTANT R14, desc[UR16][R4.64+0xc] ;  /* 0x00000c10040e7981 */ /* 0x000f62000c1e9900 */
[----:B------:R-:W-:Y:S01]  /*08e0*/  IADD3 R8, PT, PT, R8, 0x4, RZ ;  /* 0x0000000408087810 */ /* 0x000fe20007ffe0ff */
[----:B--2---:R-:W-:-:S04]  /*08f0*/  FFMA R6, R6, R9, R15 ;  /* 0x0000000906067223 */ /* 0x004fc8000000000f */
[----:B---3--:R-:W-:-:S04]  /*0900*/  FFMA R6, R11, R10, R6 ;  /* 0x0000000a0b067223 */ /* 0x008fc80000000006 */
[----:B----4-:R-:W-:-:S04]  /*0910*/  FFMA R6, R13, R12, R6 ;  /* 0x0000000c0d067223 */ /* 0x010fc80000000006 */
[----:B-----5:R-:W-:-:S07]  /*0920*/  FFMA R15, R17, R14, R6 ;  /* 0x0000000e110f7223 */ /* 0x020fce0000000006 */
.L_x_33:
[----:B------:R-:W-:Y:S05]  /*0930*/  BRA.U !UP1, `(.L_x_29) ;  /* 0x0000000109487547 */ /* 0x000fea000b800000 */
[----:B------:R-:W0:Y:S01]  /*0940*/  LDC.64 R2, c[0x0][0x388] ;  /* 0x0000e200ff027b82 */ /* 0x000e220000000a00 */
[----:B------:R-:W-:Y:S01]  /*0950*/  IADD3 R7, PT, PT, R7, R8, RZ ;  /* 0x0000000807077210 */ /* 0x000fe20007ffe0ff */
[----:B------:R-:W-:-:S06]  /*0960*/  UIADD3 UR4, UPT, UPT, -UR4, URZ, URZ ;  /* 0x000000ff04047290 */ /* 0x000fcc000fffe1ff */
[----:B------:R-:W1:Y:S01]  /*0970*/  LDC.64 R10, c[0x0][0x380] ;  /* 0x0000e000ff0a7b82 */ /* 0x000e620000000a00 */
[----:B0-----:R-:W-:-:S03]  /*0980*/  IMAD.WIDE.U32 R2, R8, 0x4, R2 ;  /* 0x0000000408027825 */ /* 0x001fc600078e0002 */
[----:B------:R-:W-:Y:S02]  /*0990*/  MOV R6, R2 ;  /* 0x0000000200067202 */ /* 0x000fe40000000f00 */
[----:B------:R-:W-:-:S07]  /*09a0*/  MOV R5, R3 ;  /* 0x0000000300057202 */ /* 0x000fce0000000f00 */
.L_x_34:
[----:B-1----:R-:W-:Y:S01]  /*09b0*/  IMAD.WIDE R2, R7, 0x4, R10 ;  /* 0x0000000407027825 */ /* 0x002fe200078e020a */
[----:B------:R-:W-:-:S05]  /*09c0*/  MOV R4, R6 ;  /* 0x0000000600047202 */ /* 0x000fca0000000f00 */
[----:B------:R-:W2:Y:S04]  /*09d0*/  LDG.E.CONSTANT R2, desc[UR16][R2.64] ;  /* 0x0000001002027981 */ /* 0x000ea8000c1e9900 */
[----:B------:R0:W2:Y:S01]  /*09e0*/  LDG.E.CONSTANT R4, desc[UR16][R4.64] ;  /* 0x0000001004047981 */ /* 0x0000a2000c1e9900 */
[----:B------:R-:W-:Y:S01]  /*09f0*/  UIADD3 UR4, UPT, UPT, UR4, 0x1, URZ ;  /* 0x0000000104047890 */ /* 0x000fe2000fffe0ff */
[----:B------:R-:W-:Y:S02]  /*0a00*/  IADD3 R6, P0, PT, R6, 0x4, RZ ;  /* 0x0000000406067810 */ /* 0x000fe40007f1e0ff */
[----:B------:R-:W-:Y:S01]  /*0a10*/  IADD3 R7, PT, PT, R7, 0x1, RZ ;  /* 0x0000000107077810 */ /* 0x000fe20007ffe0ff */
[----:B------:R-:W-:Y:S01]  /*0a20*/  UISETP.NE.AND UP0, UPT, UR4, URZ, UPT ;  /* 0x000000ff0400728c */ /* 0x000fe2000bf05270 */
[----:B0-----:R-:W-:Y:S01]  /*0a30*/  IADD3.X R5, PT, PT, RZ, R5, RZ, P0, !PT ;  /* 0x00000005ff057210 */ /* 0x001fe200007fe4ff */
[----:B--2---:R-:W-:-:S07]  /*0a40*/  FFMA R15, R2, R4, R15 ;  /* 0x00000004020f7223 */ /* 0x004fce000000000f */
[----:B------:R-:W-:Y:S05]  /*0a50*/  BRA.U UP0, `(.L_x_34) ;  /* 0xfffffffd00d47547 */ /* 0x000fea000b83ffff */
.L_x_29:
[----:B------:R-:W0:Y:S02]  /*0a60*/  LDC.64 R2, c[0x0][0x390] ;  /* 0x0000e400ff027b82 */ /* 0x000e240000000a00 */
[----:B0-----:R-:W-:-:S05]  /*0a70*/  IMAD.WIDE R2, R0, 0x4, R2 ;  /* 0x0000000400027825 */ /* 0x001fca00078e0202 */
[----:B------:R-:W-:Y:S01]  /*0a80*/  STG.E desc[UR16][R2.64], R15 ;  /* 0x0000000f02007986 */ /* 0x000fe2000c101910 */
[----:B------:R-:W-:Y:S05]  /*0a90*/  EXIT ;  /* 0x000000000000794d */ /* 0x000fea0003800000 */
.L_x_35:
        /* <DEDUP_REMOVED lines=14> */
.L_x_73:


//--------------------- .text._Z11l2normalizePfi  --------------------------
	.section	.text._Z11l2normalizePfi,"ax",@progbits
	.align	128
        .global         _Z11l2normalizePfi
        .type           _Z11l2normalizePfi,@function
        .size           _Z11l2normalizePfi,(.L_x_70 - _Z11l2normalizePfi)
        .other          _Z11l2normalizePfi,@"STO_CUDA_ENTRY STV_DEFAULT"
_Z11l2normalizePfi:
.text._Z11l2normalizePfi:
[----:B------:R-:W-:Y:S01]  /*0000*/  LDC R1, c[0x0][0x37c] ;  /* 0x0000df00ff017b82 */ /* 0x000fe20000000800 */
[----:B------:R-:W0:Y:S01]  /*0010*/  S2R R7, SR_TID.X ;  /* 0x0000000000077919 */ /* 0x000e220000002100 */
[----:B------:R-:W0:Y:S01]  /*0020*/  LDCU UR4, c[0x0][0x388] ;  /* 0x00007100ff0477ac */ /* 0x000e220008000800 */
[----:B------:R-:W-:Y:S01]  /*0030*/  BSSY.RECONVERGENT B0, `(.L_x_36) ;  /* 0x000000f000007945 */ /* 0x000fe20003800200 */
[----:B------:R-:W-:Y:S01]  /*0040*/  IMAD.MOV.U32 R0, RZ, RZ, RZ ;  /* 0x000000ffff007224 */ /* 0x000fe200078e00ff */
[----:B------:R-:W1:Y:S01]  /*0050*/  LDCU.64 UR6, c[0x0][0x358] ;  /* 0x00006b00ff0677ac */ /* 0x000e620008000a00 */
[----:B0-----:R-:W-:-:S13]  /*0060*/  ISETP.GE.AND P0, PT, R7, UR4, PT ;  /* 0x0000000407007c0c */ /* 0x001fda000bf06270 */
[----:B-1----:R-:W-:Y:S05]  /*0070*/  @P0 BRA `(.L_x_37) ;  /* 0x0000000000280947 */ /* 0x002fea0003800000 */
[----:B------:R-:W0:Y:S01]  /*0080*/  LDC R6, c[0x0][0x360] ;  /* 0x0000d800ff067b82 */ /* 0x000e220000000800 */
[----:B------:R-:W-:Y:S02]  /*0090*/  IMAD.MOV.U32 R0, RZ, RZ, RZ ;  /* 0x000000ffff007224 */ /* 0x000fe400078e00ff */
[----:B------:R-:W-:-:S05]  /*00a0*/  IMAD.MOV.U32 R9, RZ, RZ, R7 ;  /* 0x000000ffff097224 */ /* 0x000fca00078e0007 */
[----:B------:R-:W1:Y:S02]  /*00b0*/  LDC.64 R4, c[0x0][0x380] ;  /* 0x0000e000ff047b82 */ /* 0x000e640000000a00 */
.L_x_38:
[----:B-1----:R-:W-:-:S06]  /*00c0*/  IMAD.WIDE R2, R9, 0x4, R4 ;  /* 0x0000000409027825 */ /* 0x002fcc00078e0204 */
[----:B------:R-:W2:Y:S01]  /*00d0*/  LDG.E R3, desc[UR6][R2.64] ;  /* 0x0000000602037981 */ /* 0x000ea2000c1e1900 */
[----:B0-----:R-:W-:-:S05]  /*00e0*/  IMAD.IADD R9, R6, 0x1, R9 ;  /* 0x0000000106097824 */ /* 0x001fca00078e0209 */
[----:B------:R-:W-:Y:S01]  /*00f0*/  ISETP.GE.AND P0, PT, R9, UR4, PT ;  /* 0x0000000409007c0c */ /* 0x000fe2000bf06270 */
[----:B--2---:R-:W-:-:S12]  /*0100*/  FFMA R0, R3, R3, R0 ;  /* 0x0000000303007223 */ /* 0x004fd80000000000 */
[----:B------:R-:W-:Y:S05]  /*0110*/  @!P0 BRA `(.L_x_38) ;  /* 0xfffffffc00e88947 */ /* 0x000fea000383ffff */
.L_x_37:
[----:B------:R-:W-:Y:S05]  /*0120*/  BSYNC.RECONVERGENT B0 ;  /* 0x0000000000007941 */ /* 0x000fea0003800200 */
.L_x_36:
[----:B------:R-:W0:Y:S01]  /*0130*/  S2UR UR5, SR_CgaCtaId ;  /* 0x00000000000579c3 */ /* 0x000e220000008800 */
[----:B------:R-:W-:Y:S01]  /*0140*/  UMOV UR4, 0x400 ;  /* 0x0000040000047882 */ /* 0x000fe20000000000 */
[----:B------:R-:W1:Y:S02]  /*0150*/  LDCU UR8, c[0x0][0x360] ;  /* 0x00006c00ff0877ac */ /* 0x000e640008000800 */
[----:B-1----:R-:W-:Y:S02]  /*0160*/  UISETP.GE.U32.AND UP0, UPT, UR8, 0x2, UPT ;  /* 0x000000020800788c */ /* 0x002fe4000bf06070 */
[----:B0-----:R-:W-:-:S06]  /*0170*/  ULEA UR4, UR5, UR4, 0x18 ;  /* 0x0000000405047291 */ /* 0x001fcc000f8ec0ff */
[----:B------:R-:W-:-:S05]  /*0180*/  LEA R4, R7, UR4, 0x2 ;  /* 0x0000000407047c11 */ /* 0x000fca000f8e10ff */
[----:B------:R0:W-:Y:S01]  /*0190*/  STS [R4], R0 ;  /* 0x0000000004007388 */ /* 0x0001e20000000800 */
[----:B------:R-:W-:Y:S06]  /*01a0*/  BAR.SYNC.DEFER_BLOCKING 0x0 ;  /* 0x0000000000007b1d */ /* 0x000fec0000010000 */
[----:B------:R-:W-:Y:S05]  /*01b0*/  BRA.U !UP0, `(.L_x_39) ;  /* 0x0000000108307547 */ /* 0x000fea000b800000 */
[----:B0-----:R-:W-:-:S07]  /*01c0*/  IMAD.U32 R0, RZ, RZ, UR8 ;  /* 0x00000008ff007e24 */ /* 0x001fce000f8e00ff */
.L_x_40:
[----:B------:R-:W-:-:S04]  /*01d0*/  SHF.R.U32.HI R5, RZ, 0x1, R0 ;  /* 0x00000001ff057819 */ /* 0x000fc80000011600 */
[----:B------:R-:W-:-:S13]  /*01e0*/  ISETP.GE.U32.AND P0, PT, R7, R5, PT ;  /* 0x000000050700720c */ /* 0x000fda0003f06070 */
[----:B------:R-:W-:Y:S01]  /*01f0*/  @!P0 IMAD R2, R5, 0x4, R4 ;  /* 0x0000000405028824 */ /* 0x000fe200078e0204 */
[----:B------:R-:W-:Y:S05]  /*0200*/  @!P0 LDS R3, [R4] ;  /* 0x0000000004038984 */ /* 0x000fea0000000800 */
[----:B------:R-:W0:Y:S02]  /*0210*/  @!P0 LDS R2, [R2] ;  /* 0x0000000002028984 */ /* 0x000e240000000800 */
[----:B0-----:R-:W-:-:S05]  /*0220*/  @!P0 FADD R3, R2, R3 ;  /* 0x0000000302038221 */ /* 0x001fca0000000000 */
[----:B------:R1:W-:Y:S01]  /*0230*/  @!P0 STS [R4], R3 ;  /* 0x0000000304008388 */ /* 0x0003e20000000800 */
[----:B------:R-:W-:Y:S01]  /*0240*/  BAR.SYNC.DEFER_BLOCKING 0x0 ;  /* 0x0000000000007b1d */ /* 0x000fe20000010000 */
[----:B------:R-:W-:Y:S02]  /*0250*/  ISETP.GT.U32.AND P0, PT, R0, 0x3, PT ;  /* 0x000000030000780c */ /* 0x000fe40003f04070 */
[----:B------:R-:W-:-:S11]  /*0260*/  MOV R0, R5 ;  /* 0x0000000500007202 */ /* 0x000fd60000000f00 */
[----:B-1----:R-:W-:Y:S05]  /*0270*/  @P0 BRA `(.L_x_40) ;  /* 0xfffffffc00d40947 */ /* 0x002fea000383ffff */
.L_x_39:
[----:B------:R-:W1:Y:S01]  /*0280*/  S2UR UR5, SR_CgaCtaId ;  /* 0x00000000000579c3 */ /* 0x000e620000008800 */
[----:B------:R-:W-:Y:S02]  /*0290*/  UMOV UR4, 0x400 ;  /* 0x0000040000047882 */ /* 0x000fe40000000000 */
[----:B-1----:R-:W-:-:S09]  /*02a0*/  ULEA UR4, UR5, UR4, 0x18 ;  /* 0x0000000405047291 */ /* 0x002fd2000f8ec0ff */
[----:B0-----:R-:W0:Y:S02]  /*02b0*/  LDS R0, [UR4] ;  /* 0x00000004ff007984 */ /* 0x001e240008000800 */
[----:B------:R-:W1:Y:S01]  /*02c0*/  LDCU UR4, c[0x0][0x388] ;  /* 0x00007100ff0477ac */ /* 0x000e620008000800 */
[----:B------:R-:W-:Y:S01]  /*02d0*/  BAR.SYNC.DEFER_BLOCKING 0x0 ;  /* 0x0000000000007b1d */ /* 0x000fe20000010000 */
[----:B-1----:R-:W-:-:S13]  /*02e0*/  ISETP.GE.AND P0, PT, R7, UR4, PT ;  /* 0x0000000407007c0c */ /* 0x002fda000bf06270 */
[----:B------:R-:W-:Y:S05]  /*02f0*/  @P0 EXIT ;  /* 0x000000000000094d */ /* 0x000fea0003800000 */
[----:B0-----:R-:W-:Y:S01]  /*0300*/  FADD R0, R0, 9.9999999600419720025e-13 ;  /* 0x2b8cbccc00007421 */ /* 0x001fe20000000000 */
[----:B------:R-:W0:Y:S01]  /*0310*/  LDC.64 R4, c[0x0][0x380] ;  /* 0x0000e000ff047b82 */ /* 0x000e220000000a00 */
[----:B------:R-:W1:Y:S02]  /*0320*/  LDCU UR4, c[0x0][0x388] ;  /* 0x00007100ff0477ac */ /* 0x000e640008000800 */
[----:B------:R-:W-:Y:S01]  /*0330*/  VIADD R2, R0, 0xf3000000 ;  /* 0xf300000000027836 */ /* 0x000fe20000000000 */
[----:B------:R2:W3:Y:S04]  /*0340*/  MUFU.RSQ R3, R0 ;  /* 0x0000000000037308 */ /* 0x0004e80000001400 */
[----:B------:R-:W-:-:S13]  /*0350*/  ISETP.GT.U32.AND P0, PT, R2, 0x727fffff, PT ;  /* 0x727fffff0200780c */ /* 0x000fda0003f04070 */
[----:B-123--:R-:W-:Y:S05]  /*0360*/  @!P0 BRA `(.L_x_41) ;  /* 0x0000000000108947 */ /* 0x00efea0003800000 */
[----:B------:R-:W-:-:S07]  /*0370*/  MOV R6, 0x390 ;  /* 0x0000039000067802 */ /* 0x000fce0000000f00 */
[----:B0-----:R-:W-:Y:S05]  /*0380*/  CALL.REL.NOINC `($__internal_2_$__cuda_sm20_sqrt_rn_f32_slowpath) ;  /* 0x0000000000687944 */ /* 0x001fea0003c00000 */
[----:B------:R-:W-:Y:S01]  /*0390*/  IMAD.MOV.U32 R3, RZ, RZ, R0 ;  /* 0x000000ffff037224 */ /* 0x000fe200078e0000 */
[----:B------:R-:W-:Y:S06]  /*03a0*/  BRA `(.L_x_42) ;  /* 0x0000000000107947 */ /* 0x000fec0003800000 */
.L_x_41:
[----:B------:R-:W-:Y:S01]  /*03b0*/  FMUL.FTZ R9, R0, R3 ;  /* 0x0000000300097220 */ /* 0x000fe20000410000 */
[----:B------:R-:W-:-:S03]  /*03c0*/  FMUL.FTZ R3, R3, 0.5 ;  /* 0x3f00000003037820 */ /* 0x000fc60000410000 */
[----:B------:R-:W-:-:S04]  /*03d0*/  FFMA R0, -R9, R9, R0 ;  /* 0x0000000909007223 */ /* 0x000fc80000000100 */
[----:B------:R-:W-:-:S07]  /*03e0*/  FFMA R3, R0, R3, R9 ;  /* 0x0000000300037223 */ /* 0x000fce0000000009 */
.L_x_42:
[----:B0-----:R-:W-:-:S05]  /*03f0*/  IMAD.WIDE R8, R7, 0x4, R4 ;  /* 0x0000000407087825 */ /* 0x001fca00078e0204 */
[----:B------:R-:W2:Y:S01]  /*0400*/  LDG.E R0, desc[UR6][R8.64] ;  /* 0x0000000608007981 */ /* 0x000ea2000c1e1900 */
[----:B------:R-:W0:Y:S01]  /*0410*/  MUFU.RCP R2, R3 ;  /* 0x0000000300027308 */ /* 0x000e220000001000 */
[----:B------:R-:W-:Y:S01]  /*0420*/  BSSY.RECONVERGENT B0, `(.L_x_43) ;  /* 0x000000b000007945 */ /* 0x000fe20003800200 */
        /* <DEDUP_REMOVED lines=8> */
[----:B------:R-:W-:Y:S05]  /*04b0*/  CALL.REL.NOINC `($__internal_3_$__cuda_sm3x_div_rn_noftz_f32_slowpath) ;  /* 0x00000000007c7944 */ /* 0x000fea0003c00000 */
[----:B------:R-:W-:-:S07]  /*04c0*/  IMAD.MOV.U32 R11, RZ, RZ, R0 ;  /* 0x000000ffff0b7224 */ /* 0x000fce00078e0000 */
.L_x_44:
[----:B------:R-:W-:Y:S05]  /*04d0*/  BSYNC.RECONVERGENT B0 ;  /* 0x0000000000007941 */ /* 0x000fea0003800200 */
.L_x_43:
[----:B------:R1:W-:Y:S01]  /*04e0*/  STG.E desc[UR6][R8.64], R11 ;  /* 0x0000000b08007986 */ /* 0x0003e2000c101906 */
[----:B------:R-:W-:-:S05]  /*04f0*/  VIADD R7, R7, UR8 ;  /* 0x0000000807077c36 */ /* 0x000fca0008000000 */
[----:B------:R-:W-:-:S13]  /*0500*/  ISETP.GE.AND P0, PT, R7, UR4, PT ;  /* 0x0000000407007c0c */ /* 0x000fda000bf06270 */
[----:B-1----:R-:W-:Y:S05]  /*0510*/  @!P0 BRA `(.L_x_42) ;  /* 0xfffffffc00b48947 */ /* 0x002fea000383ffff */
[----:B------:R-:W-:Y:S05]  /*0520*/  EXIT ;  /* 0x000000000000794d */ /* 0x000fea0003800000 */
        .weak           $__internal_2_$__cuda_sm20_sqrt_rn_f32_slowpath
        .type           $__internal_2_$__cuda_sm20_sqrt_rn_f32_slowpath,@function
        .size           $__internal_2_$__cuda_sm20_sqrt_rn_f32_slowpath,($__internal_3_$__cuda_sm3x_div_rn_noftz_f32_slowpath - $__internal_2_$__cuda_sm20_sqrt_rn_f32_slowpath)
$__internal_2_$__cuda_sm20_sqrt_rn_f32_slowpath:
[----:B------:R-:W-:-:S13]  /*0530*/  LOP3.LUT P0, RZ, R0, 0x7fffffff, RZ, 0xc0, !PT ;  /* 0x7fffffff00ff7812 */ /* 0x000fda000780c0ff */
[----:B------:R-:W-:Y:S01]  /*0540*/  @!P0 IMAD.MOV.U32 R2, RZ, RZ, R0 ;  /* 0x000000ffff028224 */ /* 0x000fe200078e0000 */
[----:B------:R-:W-:Y:S06]  /*0550*/  @!P0 BRA `(.L_x_45) ;  /* 0x0000000000448947 */ /* 0x000fec0003800000 */
[----:B------:R-:W-:-:S13]  /*0560*/  FSETP.GEU.FTZ.AND P0, PT, R0, RZ, PT ;  /* 0x000000ff0000720b */ /* 0x000fda0003f1e000 */
[----:B------:R-:W-:Y:S01]  /*0570*/  @!P0 MOV R2, 0x7fffffff ;  /* 0x7fffffff00028802 */ /* 0x000fe20000000f00 */
[----:B------:R-:W-:Y:S06]  /*0580*/  @!P0 BRA `(.L_x_45) ;  /* 0x0000000000388947 */ /* 0x000fec0003800000 */
[----:B------:R-:W-:-:S13]  /*0590*/  FSETP.GTU.FTZ.AND P0, PT, |R0|, +INF , PT ;  /* 0x7f8000000000780b */ /* 0x000fda0003f1c200 */
[----:B------:R-:W-:Y:S01]  /*05a0*/  @P0 FADD.FTZ R2, R0, 1 ;  /* 0x3f80000000020421 */ /* 0x000fe20000010000 */
[----:B------:R-:W-:Y:S06]  /*05b0*/  @P0 BRA `(.L_x_45) ;  /* 0x00000000002c0947 */ /* 0x000fec0003800000 */
[----:B------:R-:W-:-:S13]  /*05c0*/  FSETP.NEU.FTZ.AND P0, PT, |R0|, +INF , PT ;  /* 0x7f8000000000780b */ /* 0x000fda0003f1d200 */
[----:B------:R-:W-:Y:S01]  /*05d0*/  @!P0 IMAD.MOV.U32 R2, RZ, RZ, R0 ;  /* 0x000000ffff028224 */ /* 0x000fe200078e0000 */
        /* <DEDUP_REMOVED lines=9> */
.L_x_45:
[----:B------:R-:W-:Y:S02]  /*0670*/  IMAD.MOV.U32 R0, RZ, RZ, R2 ;  /* 0x000000ffff007224 */ /* 0x000fe400078e0002 */
[----:B------:R-:W-:Y:S02]  /*0680*/  IMAD.MOV.U32 R2, RZ, RZ, R6 ;  /* 0x000000ffff027224 */ /* 0x000fe400078e0006 */
[----:B------:R-:W-:-:S04]  /*0690*/  IMAD.MOV.U32 R3, RZ, RZ, 0x0 ;  /* 0x00000000ff037424 */ /* 0x000fc800078e00ff */
[----:B------:R-:W-:Y:S05]  /*06a0*/  RET.REL.NODEC R2 `(_Z11l2normalizePfi) ;  /* 0xfffffff802547950 */ /* 0x000fea0003c3ffff */
        .weak           $__internal_3_$__cuda_sm3x_div_rn_noftz_f32_slowpath
        .type           $__internal_3_$__cuda_sm3x_div_rn_noftz_f32_slowpath,@function
        .size           $__internal_3_$__cuda_sm3x_div_rn_noftz_f32_slowpath,(.L_x_70 - $__internal_3_$__cuda_sm3x_div_rn_noftz_f32_slowpath)
$__internal_3_$__cuda_sm3x_div_rn_noftz_f32_slowpath:
[--C-:B------:R-:W-:Y:S01]  /*06b0*/  SHF.R.U32.HI R10, RZ, 0x17, R3.reuse ;  /* 0x00000017ff0a7819 */ /* 0x100fe20000011603 */
[----:B------:R-:W-:Y:S01]  /*06c0*/  BSSY.RECONVERGENT B1, `(.L_x_46) ;  /* 0x0000064000017945 */ /* 0x000fe20003800200 */
[--C-:B------:R-:W-:Y:S01]  /*06d0*/  SHF.R.U32.HI R6, RZ, 0x17, R0.reuse ;  /* 0x00000017ff067819 */ /* 0x100fe20000011600 */
[----:B------:R-:W-:Y:S01]  /*06e0*/  IMAD.MOV.U32 R11, RZ, RZ, R0 ;  /* 0x000000ffff0b7224 */ /* 0x000fe200078e0000 */
[----:B------:R-:W-:Y:S01]  /*06f0*/  LOP3.LUT R10, R10, 0xff, RZ, 0xc0, !PT ;  /* 0x000000ff0a0a7812 */ /* 0x000fe200078ec0ff */
[----:B------:R-:W-:Y:S01]  /*0700*/  IMAD.MOV.U32 R12, RZ, RZ, R3 ;  /* 0x000000ffff0c7224 */ /* 0x000fe200078e0003 */
[----:B------:R-:W-:Y:S02]  /*0710*/  LOP3.LUT R16, R6, 0xff, RZ, 0xc0, !PT ;  /* 0x000000ff06107812 */ /* 0x000fe400078ec0ff */
[----:B------:R-:W-:-:S03]  /*0720*/  IADD3 R14, PT, PT, R10, -0x1, RZ ;  /* 0xffffffff0a0e7810 */ /* 0x000fc60007ffe0ff */
[----:B------:R-:W-:Y:S01]  /*0730*/  VIADD R13, R16, 0xffffffff ;  /* 0xffffffff100d7836 */ /* 0x000fe20000000000 */
        /* <DEDUP_REMOVED lines=22> */
[----:B------:R-:W-:Y:S01]  /*08a0*/  @P0 MOV R6, RZ ;  /* 0x000000ff00060202 */ /* 0x000fe20000000f00 */
[----:B------:R-:W-:Y:S02]  /*08b0*/  @!P0 IMAD.MOV.U32 R6, RZ, RZ, -0x40 ;  /* 0xffffffc0ff068424 */ /* 0x000fe400078e00ff */
[----:B------:R-:W-:Y:S01]  /*08c0*/  @!P0 FFMA R11, R0, 1.84467440737095516160e+19, RZ ;  /* 0x5f800000000b8823 */ /* 0x000fe200000000ff */
[----:B------:R-:W-:Y:S01]  /*08d0*/  @!P1 FFMA R12, R3, 1.84467440737095516160e+19, RZ ;  /* 0x5f800000030c9823 */ /* 0x000fe200000000ff */
[----:B------:R-:W-:-:S07]  /*08e0*/  @!P1 VIADD R6, R6, 0x40 ;  /* 0x0000004006069836 */ /* 0x000fce0000000000 */
.L_x_47:
[----:B------:R-:W-:Y:S01]  /*08f0*/  LEA R13, R10, 0xc0800000, 0x17 ;  /* 0xc08000000a0d7811 */ /* 0x000fe200078eb8ff */
[----:B------:R-:W-:Y:S04]  /*0900*/  BSSY.RECONVERGENT B2, `(.L_x_52) ;  /* 0x0000036000027945 */ /* 0x000fe80003800200 */
[----:B------:R-:W-:Y:S02]  /*0910*/  IMAD.IADD R13, R12, 0x1, -R13 ;  /* 0x000000010c0d7824 */ /* 0x000fe400078e0a0d */
[----:B------:R-:W-:Y:S02]  /*0920*/  VIADD R12, R16, 0xffffff81 ;  /* 0xffffff81100c7836 */ /* 0x000fe40000000000 */
[----:B------:R-:W0:Y:S01]  /*0930*/  MUFU.RCP R14, R13 ;  /* 0x0000000d000e7308 */ /* 0x000e220000001000 */
[----:B------:R-:W-:Y:S01]  /*0940*/  FADD.FTZ R15, -R13, -RZ ;  /* 0x800000ff0d0f7221 */ /* 0x000fe20000010100 */
[----:B------:R-:W-:-:S03]  /*0950*/  IMAD R0, R12, -0x800000, R11 ;  /* 0xff8000000c007824 */ /* 0x000fc600078e020b */
[----:B0-----:R-:W-:-:S04]  /*0960*/  FFMA R17, R14, R15, 1 ;  /* 0x3f8000000e117423 */ /* 0x001fc8000000000f */
[----:B------:R-:W-:-:S04]  /*0970*/  FFMA R16, R14, R17, R14 ;  /* 0x000000110e107223 */ /* 0x000fc8000000000e */
[----:B------:R-:W-:-:S04]  /*0980*/  FFMA R11, R0, R16, RZ ;  /* 0x00000010000b7223 */ /* 0x000fc800000000ff */
[----:B------:R-:W-:-:S04]  /*0990*/  FFMA R14, R15, R11, R0 ;  /* 0x0000000b0f0e7223 */ /* 0x000fc80000000000 */
[----:B------:R-:W-:Y:S01]  /*09a0*/  FFMA R17, R16, R14, R11 ;  /* 0x0000000e10117223 */ /* 0x000fe2000000000b */
[----:B------:R-:W-:-:S03]  /*09b0*/  IADD3 R11, PT, PT, R12, 0x7f, -R10 ;  /* 0x0000007f0c0b7810 */ /* 0x000fc60007ffe80a */
[----:B------:R-:W-:Y:S01]  /*09c0*/  FFMA R14, R15, R17, R0 ;  /* 0x000000110f0e7223 */ /* 0x000fe20000000000 */
[----:B------:R-:W-:-:S03]  /*09d0*/  IADD3 R11, PT, PT, R11, R6, RZ ;  /* 0x000000060b0b7210 */ /* 0x000fc60007ffe0ff */
        /* <DEDUP_REMOVED lines=14> */
[-CC-:B------:R-:W-:Y:S01]  /*0ac0*/  FFMA.RZ R6, R16, R14.reuse, R17.reuse ;  /* 0x0000000e10067223 */ /* 0x180fe2000000c011 */
[----:B------:R-:W-:Y:S02]  /*0ad0*/  VIADD R13, R12, 0x20 ;  /* 0x000000200c0d7836 */ /* 0x000fe40000000000 */
[-CC-:B------:R-:W-:Y:S01]  /*0ae0*/  FFMA.RM R11, R16, R14.reuse, R17.reuse ;  /* 0x0000000e100b7223 */ /* 0x180fe20000004011 */
[----:B------:R-:W-:Y:S02]  /*0af0*/  ISETP.NE.AND P2, PT, R12, RZ, PT ;  /* 0x000000ff0c00720c */ /* 0x000fe40003f45270 */
[----:B------:R-:W-:Y:S01]  /*0b00*/  LOP3.LUT R10, R6, 0x7fffff, RZ, 0xc0, !PT ;  /* 0x007fffff060a7812 */ /* 0x000fe200078ec0ff */
[----:B------:R-:W-:Y:S01]  /*0b10*/  FFMA.RP R6, R16, R14, R17 ;  /* 0x0000000e10067223 */ /* 0x000fe20000008011 */
[----:B------:R-:W-:Y:S01]  /*0b20*/  ISETP.NE.AND P1, PT, R12, RZ, PT ;  /* 0x000000ff0c00720c */ /* 0x000fe20003f25270 */
        /* <DEDUP_REMOVED lines=11> */
[----:B------:R-:W-:-:S04]  /*0be0*/  LOP3.LUT R6, R6, R11, RZ, 0xc0, !PT ;  /* 0x0000000b06067212 */ /* 0x000fc800078ec0ff */
[----:B------:R-:W-:-:S04]  /*0bf0*/  IADD3 R13, PT, PT, R13, R6, RZ ;  /* 0x000000060d0d7210 */ /* 0x000fc80007ffe0ff */
[----:B------:R-:W-:Y:S01]  /*0c00*/  LOP3.LUT R0, R13, R0, RZ, 0xfc, !PT ;  /* 0x000000000d007212 */ /* 0x000fe200078efcff */
[----:B------:R-:W-:Y:S06]  /*0c10*/  BRA `(.L_x_55) ;  /* 0x0000000000107947 */ /* 0x000fec0003800000 */
.L_x_54:
[----:B------:R-:W-:-:S04]  /*0c20*/  LOP3.LUT R0, R0, 0x80000000, RZ, 0xc0, !PT ;  /* 0x8000000000007812 */ /* 0x000fc800078ec0ff */
[----:B------:R-:W-:Y:S01]  /*0c30*/  LOP3.LUT R0, R0, 0x7f800000, RZ, 0xfc, !PT ;  /* 0x7f80000000007812 */ /* 0x000fe200078efcff */
[----:B------:R-:W-:Y:S06]  /*0c40*/  BRA `(.L_x_55) ;  /* 0x0000000000047947 */ /* 0x000fec0003800000 */
.L_x_53:
[----:B------:R-:W-:-:S07]  /*0c50*/  IMAD R0, R11, 0x800000, R0 ;  /* 0x008000000b007824 */ /* 0x000fce00078e0200 */
.L_x_55:
[----:B------:R-:W-:Y:S05]  /*0c60*/  BSYNC.RECONVERGENT B2 ;  /* 0x0000000000027941 */ /* 0x000fea0003800200 */
.L_x_52:
[----:B------:R-:W-:Y:S05]  /*0c70*/  BRA `(.L_x_56) ;  /* 0x0000000000207947 */ /* 0x000fea0003800000 */
.L_x_51:
[----:B------:R-:W-:-:S04]  /*0c80*/  LOP3.LUT R0, R12, 0x80000000, R11, 0x48, !PT ;  /* 0x800000000c007812 */ /* 0x000fc800078e480b */
[----:B------:R-:W-:Y:S01]  /*0c90*/  LOP3.LUT R0, R0, 0x7f800000, RZ, 0xfc, !PT ;  /* 0x7f80000000007812 */ /* 0x000fe200078efcff */
[----:B------:R-:W-:Y:S06]  /*0ca0*/  BRA `(.L_x_56) ;  /* 0x0000000000147947 */ /* 0x000fec0003800000 */
.L_x_50:
[----:B------:R-:W-:Y:S01]  /*0cb0*/  LOP3.LUT R0, R12, 0x80000000, R11, 0x48, !PT ;  /* 0x800000000c007812 */ /* 0x000fe200078e480b */
[----:B------:R-:W-:Y:S06]  /*0cc0*/  BRA `(.L_x_56) ;  /* 0x00000000000c7947 */ /* 0x000fec0003800000 */
.L_x_49:
[----:B------:R-:W0:Y:S01]  /*0cd0*/  MUFU.RSQ R0, -QNAN ;  /* 0xffc0000000007908 */ /* 0x000e220000001400 */
[----:B------:R-:W-:Y:S05]  /*0ce0*/  BRA `(.L_x_56) ;  /* 0x0000000000047947 */ /* 0x000fea0003800000 */
.L_x_48:
[----:B------:R-:W-:-:S07]  /*0cf0*/  FADD.FTZ R0, R0, R3 ;  /* 0x0000000300007221 */ /* 0x000fce0000010000 */
.L_x_56:
[----:B------:R-:W-:Y:S05]  /*0d00*/  BSYNC.RECONVERGENT B1 ;  /* 0x0000000000017941 */ /* 0x000fea0003800200 */
.L_x_46:
[----:B------:R-:W-:Y:S02]  /*0d10*/  IMAD.MOV.U32 R10, RZ, RZ, R2 ;  /* 0x000000ffff0a7224 */ /* 0x000fe400078e0002 */
[----:B------:R-:W-:-:S04]  /*0d20*/  IMAD.MOV.U32 R11, RZ, RZ, 0x0 ;  /* 0x00000000ff0b7424 */ /* 0x000fc800078e00ff */
[----:B0-----:R-:W-:Y:S05]  /*0d30*/  RET.REL.NODEC R10 `(_Z11l2normalizePfi) ;  /* 0xfffffff00ab07950 */ /* 0x001fea0003c3ffff */
.L_x_57:
        /* <DEDUP_REMOVED lines=12> */
.L_x_70:


//--------------------- .text._Z14tokenize3gramsPKciPf --------------------------
	.section	.text._Z14tokenize3gramsPKciPf,"ax",@progbits
	.align	128
        .global         _Z14tokenize3gramsPKciPf
        .type           _Z14tokenize3gramsPKciPf,@function
        .size           _Z14tokenize3gramsPKciPf,(.L_x_75 - _Z14tokenize3gramsPKciPf)
        .other          _Z14tokenize3gramsPKciPf,@"STO_CUDA_ENTRY STV_DEFAULT"
_Z14tokenize3gramsPKciPf:
.text._Z14tokenize3gramsPKciPf:
[----:B------:R-:W-:Y:S01]  /*0000*/  LDC R1, c[0x0][0x37c] ;  /* 0x0000df00ff017b82 */ /* 0x000fe20000000800 */
[----:B------:R-:W0:Y:S07]  /*0010*/  S2R R3, SR_TID.X ;  /* 0x0000000000037919 */ /* 0x000e2e0000002100 */
[----:B------:R-:W0:Y:S01]  /*0020*/  S2UR UR4, SR_CTAID.X ;  /* 0x00000000000479c3 */ /* 0x000e220000002500 */
[----:B------:R-:W1:Y:S07]  /*0030*/  LDCU UR5, c[0x0][0x388] ;  /* 0x00007100ff0577ac */ /* 0x000e6e0008000800 */
[----:B------:R-:W0:Y:S02]  /*0040*/  LDC R0, c[0x0][0x360] ;  /* 0x0000d800ff007b82 */ /* 0x000e240000000800 */
[----:B0-----:R-:W-:-:S04]  /*0050*/  IMAD R0, R0, UR4, R3 ;  /* 0x0000000400007c24 */ /* 0x001fc8000f8e0203 */
[----:B------:R-:W-:-:S05]  /*0060*/  VIADD R2, R0, 0x2 ;  /* 0x0000000200027836 */ /* 0x000fca0000000000 */
[----:B-1----:R-:W-:-:S13]  /*0070*/  ISETP.GE.AND P0, PT, R2, UR5, PT ;  /* 0x0000000502007c0c */ /* 0x002fda000bf06270 */
[----:B------:R-:W-:Y:S05]  /*0080*/  @P0 EXIT ;  /* 0x000000000000094d */ /* 0x000fea0003800000 */
[----:B------:R-:W0:Y:S01]  /*0090*/  LDCU.64 UR6, c[0x0][0x380] ;  /* 0x00007000ff0677ac */ /* 0x000e220008000a00 */
[----:B------:R-:W1:Y:S01]  /*00a0*/  LDCU.64 UR4, c[0x0][0x358] ;  /* 0x00006b00ff0477ac */ /* 0x000e620008000a00 */
[----:B0-----:R-:W-:-:S04]  /*00b0*/  IADD3 R2, P0, PT, R0, UR6, RZ ;  /* 0x0000000600027c10 */ /* 0x001fc8000ff1e0ff */
[----:B------:R-:W-:Y:S01]  /*00c0*/  LEA.HI.X.SX32 R3, R0, UR7, 0x1, P0 ;  /* 0x0000000700037c11 */ /* 0x000fe200080f0eff */
[----:B------:R-:W0:Y:S04]  /*00d0*/  LDCU.64 UR6, c[0x0][0x390] ;  /* 0x00007200ff0677ac */ /* 0x000e280008000a00 */
[----:B-1----:R-:W2:Y:S04]  /*00e0*/  LDG.E.U8.CONSTANT R0, desc[UR4][R2.64] ;  /* 0x0000000402007981 */ /* 0x002ea8000c1e9100 */
[----:B------:R-:W3:Y:S04]  /*00f0*/  LDG.E.U8.CONSTANT R4, desc[UR4][R2.64+0x1] ;  /* 0x0000010402047981 */ /* 0x000ee8000c1e9100 */
[----:B------:R1:W4:Y:S02]  /*0100*/  LDG.E.U8.CONSTANT R5, desc[UR4][R2.64+0x2] ;  /* 0x0000020402057981 */ /* 0x000324000c1e9100 */
[----:B-1----:R-:W-:Y:S01]  /*0110*/  IMAD.MOV.U32 R3, RZ, RZ, 0x3f800000 ;  /* 0x3f800000ff037424 */ /* 0x002fe200078e00ff */
[----:B--2---:R-:W-:-:S05]  /*0120*/  LOP3.LUT R0, R0, 0x811c9dc5, RZ, 0x3c, !PT ;  /* 0x811c9dc500007812 */ /* 0x004fca00078e3cff */
[----:B------:R-:W-:-:S05]  /*0130*/  IMAD R7, R0, 0x193, RZ ;  /* 0x0000019300077824 */ /* 0x000fca00078e02ff */
[----:B---3--:R-:W-:-:S05]  /*0140*/  LOP3.LUT R4, R7, R4, RZ, 0x3c, !PT ;  /* 0x0000000407047212 */ /* 0x008fca00078e3cff */
[----:B------:R-:W-:-:S05]  /*0150*/  IMAD R4, R4, 0x193, RZ ;  /* 0x0000019304047824 */ /* 0x000fca00078e02ff */
[----:B----4-:R-:W-:-:S05]  /*0160*/  LOP3.LUT R5, R4, R5, RZ, 0x3c, !PT ;  /* 0x0000000504057212 */ /* 0x010fca00078e3cff */
[----:B------:R-:W-:-:S05]  /*0170*/  IMAD R4, R5, 0x64c, RZ ;  /* 0x0000064c05047824 */ /* 0x000fca00078e02ff */
[----:B------:R-:W-:-:S04]  /*0180*/  LOP3.LUT R4, R4, 0x7ffc, RZ, 0xc0, !PT ;  /* 0x00007ffc04047812 */ /* 0x000fc800078ec0ff */
[----:B0-----:R-:W-:-:S05]  /*0190*/  IADD3 R4, P0, PT, R4, UR6, RZ ;  /* 0x0000000604047c10 */ /* 0x001fca000ff1e0ff */
[----:B------:R-:W-:-:S05]  /*01a0*/  IMAD.X R5, RZ, RZ, UR7, P0 ;  /* 0x00000007ff057e24 */ /* 0x000fca00080e06ff */
[----:B------:R-:W-:Y:S01]  /*01b0*/  REDG.E.ADD.F32.FTZ.RN.STRONG.GPU desc[UR4][R4.64], R3 ;  /* 0x00000003040079a6 */ /* 0x000fe2000c12f304 */
[----:B------:R-:W-:Y:S05]  /*01c0*/  EXIT ;  /* 0x000000000000794d */ /* 0x000fea0003800000 */
.L_x_58:
        /* <DEDUP_REMOVED lines=11> */
.L_x_75:


//--------------------- .nv.shared._Z12fuseDecisionPKfiS0_ffffPKiS2_S2_S2_PiS3_S3_S3_S3_ --------------------------
	.section	.nv.shared._Z12fuseDecisionPKfiS0_ffffPKiS2_S2_S2_PiS3_S3_S3_S3_,"aw",@nobits
	.sectionflags	@""
	.align	4
.nv.shared._Z12fuseDecisionPKfiS0_ffffPKiS2_S2_S2_PiS3_S3_S3_S3_:
	.zero		1032


//--------------------- .nv.shared.reserved.0     --------------------------
	.section	.nv.shared.reserved.0,"aw",@nobits
	.weak		__nv_reservedSMEM_offset_0_alias
	.size		__nv_reservedSMEM_offset_0_alias, 0, 64
	.other		__nv_reservedSMEM_offset_0_alias,@"STO_CUDA_RESERVED_SHARED STV_DEFAULT"
__nv_reservedSMEM_offset_0_alias:
	.zero		0
	.zero		64


//--------------------- .nv.shared._Z17window_stats_lastPKfiiiPfS1_ --------------------------
	.section	.nv.shared._Z17window_stats_lastPKfiiiPfS1_,"aw",@nobits
	.sectionflags	@""
	.align	4
.nv.shared._Z17window_stats_lastPKfiiiPfS1_:
	.zero		3072


//--------------------- .nv.shared._Z11l2normalizePfi --------------------------
	.section	.nv.shared._Z11l2normalizePfi,"aw",@nobits
	.sectionflags	@""
	.align	4
.nv.shared._Z11l2normalizePfi:
	.zero		2048


//--------------------- .nv.constant0._Z12fuseDecisionPKfiS0_ffffPKiS2_S2_S2_PiS3_S3_S3_S3_ --------------------------
	.section	.nv.constant0._Z12fuseDecisionPKfiS0_ffffPKiS2_S2_S2_PiS3_S3_S3_S3_,"a",@progbits
	.sectionflags	@""
	.align	4
.nv.constant0._Z12fuseDecisionPKfiS0_ffffPKiS2_S2_S2_PiS3_S3_S3_S3_:
	.zero		1008


//--------------------- .nv.constant0._Z17window_stats_lastPKfiiiPfS1_ --------------------------
	.section	.nv.constant0._Z17window_stats_lastPKfiiiPfS1_,"a",@progbits
	.sectionflags	@""
	.align	4
.nv.constant0._Z17window_stats_lastPKfiiiPfS1_:
	.zero		936


//--------------------- .nv.constant0._Z12matvecDotCosPKfS0_Pfii --------------------------
	.section	.nv.constant0._Z12matvecDotCosPKfS0_Pfii,"a",@progbits
	.sectionflags	@""
	.align	4
.nv.constant0._Z12matvecDotCosPKfS0_Pfii:
	.zero		928


//--------------------- .nv.constant0._Z11l2normalizePfi --------------------------
	.section	.nv.constant0._Z11l2normalizePfi,"a",@progbits
	.sectionflags	@""
	.align	4
.nv.constant0._Z11l2normalizePfi:
	.zero		908


//--------------------- .nv.constant0._Z14tokenize3gramsPKciPf --------------------------
	.section	.nv.constant0._Z14tokenize3gramsPKciPf,"a",@progbits
	.sectionflags	@""
	.align	4
.nv.constant0._Z14tokenize3gramsPKciPf:
	.zero		920


//--------------------- SYMBOLS --------------------------

	.type		.nv.reservedSmem.offset0,@object
	.size		.nv.reservedSmem.offset0,0x4
	.type		.nv.reservedSmem.cap,@object
	.size		.nv.reservedSmem.cap,0x4
